//
// Generated by NVIDIA NVVM Compiler
//
// Compiler Build ID: CL-36424714
// Cuda compilation tools, release 13.0, V13.0.88
// Based on NVVM 20.0.0
//

.version 9.0
.target sm_100
.address_size 64

	// .globl	_Z26sum_reduction_thread_blockPiPKii
.extern .func  (.param .b32 func_retval0) vprintf
(
	.param .b64 vprintf_param_0,
	.param .b64 vprintf_param_1
)
;
// _ZZ19sum_reduction_tiledPiPKiiE9warp_sums has been demoted
// _ZZ15tiled_reductionILi4EEvPiPKiiE9tile_sums has been demoted
// _ZZ15tiled_reductionILi8EEvPiPKiiE9tile_sums has been demoted
// _ZZ15tiled_reductionILi16EEvPiPKiiE9tile_sums has been demoted
// _ZZ15tiled_reductionILi32EEvPiPKiiE9tile_sums has been demoted
.extern .shared .align 16 .b8 sdata[];
.global .align 1 .b8 $str[13] = {66, 108, 111, 99, 107, 32, 105, 110, 102, 111, 58, 10};
.global .align 1 .b8 $str$1[20] = {32, 32, 83, 105, 122, 101, 58, 32, 37, 117, 32, 116, 104, 114, 101, 97, 100, 115, 10};
.global .align 1 .b8 $str$2[21] = {32, 32, 68, 105, 109, 58, 32, 40, 37, 117, 44, 32, 37, 117, 44, 32, 37, 117, 41, 10};
.global .align 1 .b8 $str$3[63] = {32, 32, 84, 105, 108, 101, 51, 50, 91, 37, 117, 93, 58, 32, 115, 105, 122, 101, 61, 37, 117, 44, 32, 109, 101, 116, 97, 95, 103, 114, 111, 117, 112, 95, 114, 97, 110, 107, 61, 37, 117, 44, 32, 109, 101, 116, 97, 95, 103, 114, 111, 117, 112, 95, 115, 105, 122, 101, 61, 37, 117, 10};
.global .align 1 .b8 $str$4[63] = {32, 32, 84, 105, 108, 101, 49, 54, 91, 37, 117, 93, 58, 32, 115, 105, 122, 101, 61, 37, 117, 44, 32, 109, 101, 116, 97, 95, 103, 114, 111, 117, 112, 95, 114, 97, 110, 107, 61, 37, 117, 44, 32, 109, 101, 116, 97, 95, 103, 114, 111, 117, 112, 95, 115, 105, 122, 101, 61, 37, 117, 10};

.visible .entry _Z26sum_reduction_thread_blockPiPKii(
	.param .u64 .ptr .align 1 _Z26sum_reduction_thread_blockPiPKii_param_0,
	.param .u64 .ptr .align 1 _Z26sum_reduction_thread_blockPiPKii_param_1,
	.param .u32 _Z26sum_reduction_thread_blockPiPKii_param_2
)
{
	.reg .pred 	%p<6>;
	.reg .b32 	%r<30>;
	.reg .b64 	%rd<9>;

	ld.param.u64 	%rd1, [_Z26sum_reduction_thread_blockPiPKii_param_0];
	ld.param.u64 	%rd2, [_Z26sum_reduction_thread_blockPiPKii_param_1];
	ld.param.u32 	%r11, [_Z26sum_reduction_thread_blockPiPKii_param_2];
	mov.u32 	%r12, %tid.x;
	mov.u32 	%r13, %tid.y;
	mov.u32 	%r14, %tid.z;
	mov.u32 	%r15, %ntid.x;
	mov.u32 	%r16, %ntid.y;
	mad.lo.s32 	%r17, %r14, %r16, %r13;
	mad.lo.s32 	%r1, %r17, %r15, %r12;
	mov.u32 	%r2, %ctaid.x;
	mul.lo.s32 	%r18, %r15, %r16;
	mov.u32 	%r19, %ntid.z;
	mul.lo.s32 	%r29, %r18, %r19;
	mad.lo.s32 	%r4, %r29, %r2, %r1;
	setp.ge.u32 	%p1, %r4, %r11;
	mov.b32 	%r28, 0;
	@%p1 bra 	$L__BB0_2;
	cvta.to.global.u64 	%rd3, %rd2;
	mul.wide.u32 	%rd4, %r4, 4;
	add.s64 	%rd5, %rd3, %rd4;
	ld.global.u32 	%r28, [%rd5];
$L__BB0_2:
	shl.b32 	%r20, %r1, 2;
	mov.u32 	%r21, sdata;
	add.s32 	%r7, %r21, %r20;
	st.shared.u32 	[%r7], %r28;
	barrier.sync 	0;
	setp.lt.u32 	%p2, %r29, 2;
	@%p2 bra 	$L__BB0_6;
$L__BB0_3:
	shr.u32 	%r9, %r29, 1;
	setp.ge.u32 	%p3, %r1, %r9;
	@%p3 bra 	$L__BB0_5;
	shl.b32 	%r22, %r9, 2;
	add.s32 	%r23, %r7, %r22;
	ld.shared.u32 	%r24, [%r23];
	ld.shared.u32 	%r25, [%r7];
	add.s32 	%r26, %r25, %r24;
	st.shared.u32 	[%r7], %r26;
$L__BB0_5:
	barrier.sync 	0;
	setp.gt.u32 	%p4, %r29, 3;
	mov.u32 	%r29, %r9;
	@%p4 bra 	$L__BB0_3;
$L__BB0_6:
	setp.ne.s32 	%p5, %r1, 0;
	@%p5 bra 	$L__BB0_8;
	ld.shared.u32 	%r27, [sdata];
	cvta.to.global.u64 	%rd6, %rd1;
	mul.wide.u32 	%rd7, %r2, 4;
	add.s64 	%rd8, %rd6, %rd7;
	st.global.u32 	[%rd8], %r27;
$L__BB0_8:
	ret;

}
	// .globl	_Z19sum_reduction_tiledPiPKii
.visible .entry _Z19sum_reduction_tiledPiPKii(
	.param .u64 .ptr .align 1 _Z19sum_reduction_tiledPiPKii_param_0,
	.param .u64 .ptr .align 1 _Z19sum_reduction_tiledPiPKii_param_1,
	.param .u32 _Z19sum_reduction_tiledPiPKii_param_2
)
{
	.reg .pred 	%p<16>;
	.reg .b32 	%r<51>;
	.reg .b64 	%rd<9>;
	// demoted variable
	.shared .align 4 .b8 _ZZ19sum_reduction_tiledPiPKiiE9warp_sums[128];
	ld.param.u64 	%rd1, [_Z19sum_reduction_tiledPiPKii_param_0];
	ld.param.u64 	%rd2, [_Z19sum_reduction_tiledPiPKii_param_1];
	ld.param.u32 	%r13, [_Z19sum_reduction_tiledPiPKii_param_2];
	mov.u32 	%r14, %tid.x;
	mov.u32 	%r15, %tid.y;
	mov.u32 	%r16, %tid.z;
	mov.u32 	%r17, %ntid.x;
	mov.u32 	%r18, %ntid.y;
	mad.lo.s32 	%r19, %r16, %r18, %r15;
	mad.lo.s32 	%r1, %r19, %r17, %r14;
	mov.u32 	%r2, %ctaid.x;
	mul.lo.s32 	%r20, %r17, %r18;
	mov.u32 	%r21, %ntid.z;
	mul.lo.s32 	%r3, %r20, %r21;
	mad.lo.s32 	%r4, %r3, %r2, %r1;
	setp.ge.u32 	%p1, %r4, %r13;
	mov.b32 	%r49, 0;
	@%p1 bra 	$L__BB1_2;
	cvta.to.global.u64 	%rd3, %rd2;
	mul.wide.u32 	%rd4, %r4, 4;
	add.s64 	%rd5, %rd3, %rd4;
	ld.global.u32 	%r49, [%rd5];
$L__BB1_2:
	shfl.sync.down.b32	%r22|%p2, %r49, 16, 31, -1;
	add.s32 	%r23, %r22, %r49;
	shfl.sync.down.b32	%r24|%p3, %r23, 8, 31, -1;
	add.s32 	%r25, %r24, %r23;
	shfl.sync.down.b32	%r26|%p4, %r25, 4, 31, -1;
	add.s32 	%r27, %r26, %r25;
	shfl.sync.down.b32	%r28|%p5, %r27, 2, 31, -1;
	add.s32 	%r29, %r28, %r27;
	shfl.sync.down.b32	%r30|%p6, %r29, 1, 31, -1;
	add.s32 	%r7, %r30, %r29;
	and.b32  	%r8, %r1, 31;
	setp.ne.s32 	%p7, %r8, 0;
	@%p7 bra 	$L__BB1_4;
	shr.u32 	%r31, %r1, 3;
	mov.u32 	%r32, _ZZ19sum_reduction_tiledPiPKiiE9warp_sums;
	add.s32 	%r33, %r32, %r31;
	st.shared.u32 	[%r33], %r7;
$L__BB1_4:
	barrier.sync 	0;
	setp.gt.u32 	%p8, %r1, 31;
	@%p8 bra 	$L__BB1_9;
	add.s32 	%r35, %r3, 31;
	shr.u32 	%r36, %r35, 5;
	setp.ge.u32 	%p9, %r1, %r36;
	mov.b32 	%r50, 0;
	@%p9 bra 	$L__BB1_7;
	shl.b32 	%r37, %r1, 2;
	mov.u32 	%r38, _ZZ19sum_reduction_tiledPiPKiiE9warp_sums;
	add.s32 	%r39, %r38, %r37;
	ld.shared.u32 	%r50, [%r39];
$L__BB1_7:
	setp.ne.s32 	%p10, %r8, 0;
	shfl.sync.down.b32	%r40|%p11, %r50, 16, 31, -1;
	add.s32 	%r41, %r40, %r50;
	shfl.sync.down.b32	%r42|%p12, %r41, 8, 31, -1;
	add.s32 	%r43, %r42, %r41;
	shfl.sync.down.b32	%r44|%p13, %r43, 4, 31, -1;
	add.s32 	%r45, %r44, %r43;
	shfl.sync.down.b32	%r46|%p14, %r45, 2, 31, -1;
	add.s32 	%r47, %r46, %r45;
	shfl.sync.down.b32	%r48|%p15, %r47, 1, 31, -1;
	add.s32 	%r11, %r48, %r47;
	@%p10 bra 	$L__BB1_9;
	cvta.to.global.u64 	%rd6, %rd1;
	mul.wide.u32 	%rd7, %r2, 4;
	add.s64 	%rd8, %rd6, %rd7;
	st.global.u32 	[%rd8], %r11;
$L__BB1_9:
	ret;

}
	// .globl	_Z22process_with_coalescedPiPKiii
.visible .entry _Z22process_with_coalescedPiPKiii(
	.param .u64 .ptr .align 1 _Z22process_with_coalescedPiPKiii_param_0,
	.param .u64 .ptr .align 1 _Z22process_with_coalescedPiPKiii_param_1,
	.param .u32 _Z22process_with_coalescedPiPKiii_param_2,
	.param .u32 _Z22process_with_coalescedPiPKiii_param_3
)
{
	.reg .pred 	%p<11>;
	.reg .b32 	%r<37>;
	.reg .b64 	%rd<11>;

	ld.param.u64 	%rd3, [_Z22process_with_coalescedPiPKiii_param_0];
	ld.param.u64 	%rd2, [_Z22process_with_coalescedPiPKiii_param_1];
	ld.param.u32 	%r15, [_Z22process_with_coalescedPiPKiii_param_2];
	ld.param.u32 	%r14, [_Z22process_with_coalescedPiPKiii_param_3];
	cvta.to.global.u64 	%rd1, %rd3;
	mov.u32 	%r16, %tid.x;
	mov.u32 	%r17, %tid.y;
	mov.u32 	%r18, %tid.z;
	mov.u32 	%r19, %ntid.x;
	mov.u32 	%r20, %ntid.y;
	mov.u32 	%r21, %ctaid.x;
	mov.u32 	%r22, %ntid.z;
	mad.lo.s32 	%r23, %r21, %r22, %r18;
	mad.lo.s32 	%r24, %r23, %r20, %r17;
	mad.lo.s32 	%r1, %r24, %r19, %r16;
	setp.ge.u32 	%p4, %r1, %r15;
	@%p4 bra 	$L__BB2_10;
	cvta.to.global.u64 	%rd4, %rd2;
	mul.wide.u32 	%rd5, %r1, 4;
	add.s64 	%rd6, %rd4, %rd5;
	ld.global.u32 	%r36, [%rd6];
	setp.le.s32 	%p5, %r36, %r14;
	@%p5 bra 	$L__BB2_9;
	// begin inline asm
	activemask.b32 %r26;
	// end inline asm
	popc.b32 	%r33, %r26;
	// begin inline asm
	mov.u32 %r27, %lanemask_lt;
	// end inline asm
	setp.lt.u32 	%p6, %r33, 2;
	@%p6 bra 	$L__BB2_7;
$L__BB2_3:
	setp.ne.s32 	%p7, %r26, -1;
	shr.u32 	%r8, %r33, 1;
	@%p7 bra 	$L__BB2_5;
	shfl.sync.down.b32	%r35|%p1, %r36, %r8, 31, -1;
	bra.uni 	$L__BB2_6;
$L__BB2_5:
	// begin inline asm
	mov.u32 %r28, %laneid;
	// end inline asm
	add.s32 	%r29, %r8, 1;
	fns.b32 	%r30, %r26, %r28, %r29;
	setp.gt.u32 	%p8, %r30, 31;
	selp.b32 	%r31, %r28, %r30, %p8;
	shfl.sync.idx.b32	%r35|%p2, %r36, %r31, 31, %r26;
$L__BB2_6:
	add.s32 	%r36, %r35, %r36;
	setp.gt.u32 	%p9, %r33, 3;
	mov.u32 	%r33, %r8;
	@%p9 bra 	$L__BB2_3;
$L__BB2_7:
	and.b32  	%r32, %r27, %r26;
	setp.ne.s32 	%p10, %r32, 0;
	@%p10 bra 	$L__BB2_10;
	add.s64 	%rd10, %rd1, %rd5;
	st.global.u32 	[%rd10], %r36;
	bra.uni 	$L__BB2_10;
$L__BB2_9:
	add.s64 	%rd8, %rd1, %rd5;
	mov.b32 	%r25, 0;
	st.global.u32 	[%rd8], %r25;
$L__BB2_10:
	ret;

}
	// .globl	_Z26vote_operations_comparisonPiS_S_PKiii
.visible .entry _Z26vote_operations_comparisonPiS_S_PKiii(
	.param .u64 .ptr .align 1 _Z26vote_operations_comparisonPiS_S_PKiii_param_0,
	.param .u64 .ptr .align 1 _Z26vote_operations_comparisonPiS_S_PKiii_param_1,
	.param .u64 .ptr .align 1 _Z26vote_operations_comparisonPiS_S_PKiii_param_2,
	.param .u64 .ptr .align 1 _Z26vote_operations_comparisonPiS_S_PKiii_param_3,
	.param .u32 _Z26vote_operations_comparisonPiS_S_PKiii_param_4,
	.param .u32 _Z26vote_operations_comparisonPiS_S_PKiii_param_5
)
{
	.reg .pred 	%p<9>;
	.reg .b32 	%r<28>;
	.reg .b64 	%rd<15>;

	ld.param.u64 	%rd1, [_Z26vote_operations_comparisonPiS_S_PKiii_param_0];
	ld.param.u64 	%rd2, [_Z26vote_operations_comparisonPiS_S_PKiii_param_1];
	ld.param.u64 	%rd3, [_Z26vote_operations_comparisonPiS_S_PKiii_param_2];
	ld.param.u64 	%rd4, [_Z26vote_operations_comparisonPiS_S_PKiii_param_3];
	ld.param.u32 	%r10, [_Z26vote_operations_comparisonPiS_S_PKiii_param_4];
	ld.param.u32 	%r8, [_Z26vote_operations_comparisonPiS_S_PKiii_param_5];
	mov.u32 	%r11, %tid.x;
	mov.u32 	%r12, %tid.y;
	mov.u32 	%r13, %tid.z;
	mov.u32 	%r14, %ntid.x;
	mov.u32 	%r15, %ntid.y;
	mad.lo.s32 	%r16, %r13, %r15, %r12;
	mad.lo.s32 	%r1, %r16, %r14, %r11;
	mov.u32 	%r17, %ctaid.x;
	mul.lo.s32 	%r18, %r14, %r15;
	mov.u32 	%r19, %ntid.z;
	mul.lo.s32 	%r20, %r18, %r19;
	mad.lo.s32 	%r2, %r20, %r17, %r1;
	setp.ge.u32 	%p1, %r2, %r10;
	mov.b32 	%r27, 0;
	@%p1 bra 	$L__BB3_2;
	cvta.to.global.u64 	%rd5, %rd4;
	mul.wide.u32 	%rd6, %r2, 4;
	add.s64 	%rd7, %rd5, %rd6;
	ld.global.u32 	%r27, [%rd7];
$L__BB3_2:
	setp.ge.s32 	%p2, %r27, %r8;
	mov.b32 	%r21, -1;
	vote.sync.ballot.b32 	%r5, %p2, %r21;
	vote.sync.ballot.b32 	%r6, %p2, %r21;
	vote.sync.ballot.b32 	%r7, %p2, %r21;
	and.b32  	%r22, %r1, 31;
	setp.ne.s32 	%p6, %r22, 0;
	@%p6 bra 	$L__BB3_4;
	setp.ne.s32 	%p7, %r6, 0;
	setp.eq.s32 	%p8, %r5, -1;
	popc.b32 	%r23, %r7;
	shr.u32 	%r24, %r1, 5;
	selp.u32 	%r25, 1, 0, %p8;
	cvta.to.global.u64 	%rd8, %rd1;
	mul.wide.u32 	%rd9, %r24, 4;
	add.s64 	%rd10, %rd8, %rd9;
	st.global.u32 	[%rd10], %r25;
	selp.u32 	%r26, 1, 0, %p7;
	cvta.to.global.u64 	%rd11, %rd2;
	add.s64 	%rd12, %rd11, %rd9;
	st.global.u32 	[%rd12], %r26;
	cvta.to.global.u64 	%rd13, %rd3;
	add.s64 	%rd14, %rd13, %rd9;
	st.global.u32 	[%rd14], %r23;
$L__BB3_4:
	ret;

}
	// .globl	_Z16print_group_infoPi
.visible .entry _Z16print_group_infoPi(
	.param .u64 .ptr .align 1 _Z16print_group_infoPi_param_0
)
{
	.local .align 16 .b8 	__local_depot4[16];
	.reg .b64 	%SP;
	.reg .b64 	%SPL;
	.reg .pred 	%p<4>;
	.reg .b32 	%r<35>;
	.reg .b64 	%rd<16>;

	mov.u64 	%SPL, __local_depot4;
	cvta.local.u64 	%SP, %SPL;
	add.u64 	%rd2, %SP, 0;
	add.u64 	%rd1, %SPL, 0;
	mov.u32 	%r6, %tid.x;
	mov.u32 	%r7, %tid.y;
	mov.u32 	%r8, %tid.z;
	mov.u32 	%r1, %ntid.x;
	mov.u32 	%r2, %ntid.y;
	mad.lo.s32 	%r9, %r8, %r2, %r7;
	mad.lo.s32 	%r3, %r9, %r1, %r6;
	mul.lo.s32 	%r10, %r1, %r2;
	mov.u32 	%r4, %ntid.z;
	mul.lo.s32 	%r5, %r10, %r4;
	setp.ne.s32 	%p1, %r3, 0;
	@%p1 bra 	$L__BB4_2;
	mov.u64 	%rd3, $str;
	cvta.global.u64 	%rd4, %rd3;
	{ // callseq 0, 0
	.param .b64 param0;
	st.param.b64 	[param0], %rd4;
	.param .b64 param1;
	st.param.b64 	[param1], 0;
	.param .b32 retval0;
	call.uni (retval0), 
	vprintf, 
	(
	param0, 
	param1
	);
	ld.param.b32 	%r11, [retval0];
	} // callseq 0
	st.local.u32 	[%rd1], %r5;
	mov.u64 	%rd5, $str$1;
	cvta.global.u64 	%rd6, %rd5;
	{ // callseq 1, 0
	.param .b64 param0;
	st.param.b64 	[param0], %rd6;
	.param .b64 param1;
	st.param.b64 	[param1], %rd2;
	.param .b32 retval0;
	call.uni (retval0), 
	vprintf, 
	(
	param0, 
	param1
	);
	ld.param.b32 	%r13, [retval0];
	} // callseq 1
	st.local.v2.u32 	[%rd1], {%r1, %r2};
	st.local.u32 	[%rd1+8], %r4;
	mov.u64 	%rd8, $str$2;
	cvta.global.u64 	%rd9, %rd8;
	{ // callseq 2, 0
	.param .b64 param0;
	st.param.b64 	[param0], %rd9;
	.param .b64 param1;
	st.param.b64 	[param1], %rd2;
	.param .b32 retval0;
	call.uni (retval0), 
	vprintf, 
	(
	param0, 
	param1
	);
	ld.param.b32 	%r15, [retval0];
	} // callseq 2
$L__BB4_2:
	and.b32  	%r17, %r3, 31;
	setp.ne.s32 	%p2, %r17, 0;
	@%p2 bra 	$L__BB4_4;
	shr.u32 	%r18, %r3, 5;
	and.b32  	%r19, %r18, 65535;
	add.s32 	%r20, %r5, 31;
	shr.u32 	%r21, %r20, 5;
	and.b32  	%r22, %r21, 65535;
	mov.b32 	%r23, 32;
	st.local.v4.u32 	[%rd1], {%r18, %r23, %r19, %r22};
	mov.u64 	%rd10, $str$3;
	cvta.global.u64 	%rd11, %rd10;
	{ // callseq 3, 0
	.param .b64 param0;
	st.param.b64 	[param0], %rd11;
	.param .b64 param1;
	st.param.b64 	[param1], %rd2;
	.param .b32 retval0;
	call.uni (retval0), 
	vprintf, 
	(
	param0, 
	param1
	);
	ld.param.b32 	%r24, [retval0];
	} // callseq 3
$L__BB4_4:
	and.b32  	%r26, %r3, 1073741807;
	setp.ne.s32 	%p3, %r26, 0;
	@%p3 bra 	$L__BB4_6;
	shr.u32 	%r27, %r3, 4;
	and.b32  	%r28, %r27, 1;
	add.s32 	%r29, %r5, 15;
	shr.u32 	%r30, %r29, 4;
	and.b32  	%r31, %r30, 65535;
	mov.b32 	%r32, 16;
	st.local.v4.u32 	[%rd1], {%r27, %r32, %r28, %r31};
	mov.u64 	%rd13, $str$4;
	cvta.global.u64 	%rd14, %rd13;
	{ // callseq 4, 0
	.param .b64 param0;
	st.param.b64 	[param0], %rd14;
	.param .b64 param1;
	st.param.b64 	[param1], %rd2;
	.param .b32 retval0;
	call.uni (retval0), 
	vprintf, 
	(
	param0, 
	param1
	);
	ld.param.b32 	%r33, [retval0];
	} // callseq 4
$L__BB4_6:
	ret;

}
	// .globl	_Z15tiled_reductionILi4EEvPiPKii
.visible .entry _Z15tiled_reductionILi4EEvPiPKii(
	.param .u64 .ptr .align 1 _Z15tiled_reductionILi4EEvPiPKii_param_0,
	.param .u64 .ptr .align 1 _Z15tiled_reductionILi4EEvPiPKii_param_1,
	.param .u32 _Z15tiled_reductionILi4EEvPiPKii_param_2
)
{
	.reg .pred 	%p<14>;
	.reg .b32 	%r<153>;
	.reg .b64 	%rd<9>;
	// demoted variable
	.shared .align 4 .b8 _ZZ15tiled_reductionILi4EEvPiPKiiE9tile_sums[1024];
	ld.param.u64 	%rd1, [_Z15tiled_reductionILi4EEvPiPKii_param_0];
	ld.param.u64 	%rd2, [_Z15tiled_reductionILi4EEvPiPKii_param_1];
	ld.param.u32 	%r46, [_Z15tiled_reductionILi4EEvPiPKii_param_2];
	// begin inline asm
	mov.u32 %r44, %laneid;
	// end inline asm
	mov.u32 	%r47, %tid.x;
	mov.u32 	%r48, %tid.y;
	mov.u32 	%r49, %tid.z;
	mov.u32 	%r50, %ntid.x;
	mov.u32 	%r51, %ntid.y;
	mad.lo.s32 	%r52, %r49, %r51, %r48;
	mad.lo.s32 	%r2, %r52, %r50, %r47;
	mov.u32 	%r3, %ctaid.x;
	mul.lo.s32 	%r53, %r50, %r51;
	mov.u32 	%r54, %ntid.z;
	mul.lo.s32 	%r4, %r53, %r54;
	mad.lo.s32 	%r5, %r4, %r3, %r2;
	setp.ge.u32 	%p1, %r5, %r46;
	mov.b32 	%r136, 0;
	@%p1 bra 	$L__BB5_2;
	cvta.to.global.u64 	%rd3, %rd2;
	mul.wide.u32 	%rd4, %r5, 4;
	add.s64 	%rd5, %rd3, %rd4;
	ld.global.u32 	%r136, [%rd5];
$L__BB5_2:
	and.b32  	%r55, %r44, -4;
	mov.b32 	%r56, 15;
	shl.b32 	%r57, %r56, %r55;
	shfl.sync.down.b32	%r58|%p2, %r136, 2, 7199, %r57;
	add.s32 	%r59, %r58, %r136;
	shfl.sync.down.b32	%r60|%p3, %r59, 1, 7199, %r57;
	add.s32 	%r8, %r60, %r59;
	and.b32  	%r61, %r2, 3;
	setp.ne.s32 	%p4, %r61, 0;
	@%p4 bra 	$L__BB5_4;
	mov.u32 	%r62, _ZZ15tiled_reductionILi4EEvPiPKiiE9tile_sums;
	add.s32 	%r63, %r62, %r2;
	st.shared.u32 	[%r63], %r8;
$L__BB5_4:
	barrier.sync 	0;
	setp.ne.s32 	%p5, %r2, 0;
	@%p5 bra 	$L__BB5_18;
	add.s32 	%r9, %r4, 3;
	shr.u32 	%r10, %r9, 2;
	add.s32 	%r66, %r10, -1;
	and.b32  	%r11, %r10, 15;
	setp.lt.u32 	%p6, %r66, 15;
	mov.b32 	%r144, 0;
	mov.u32 	%r152, %r144;
	@%p6 bra 	$L__BB5_8;
	and.b32  	%r144, %r10, 268435440;
	mov.u32 	%r69, _ZZ15tiled_reductionILi4EEvPiPKiiE9tile_sums;
	add.s32 	%r137, %r69, 32;
	and.b32  	%r71, %r10, 1073741808;
	neg.s32 	%r138, %r71;
	mov.b32 	%r152, 0;
$L__BB5_7:
	.pragma "nounroll";
	ld.shared.u32 	%r72, [%r137+-32];
	add.s32 	%r73, %r72, %r152;
	ld.shared.u32 	%r74, [%r137+-28];
	add.s32 	%r75, %r74, %r73;
	ld.shared.u32 	%r76, [%r137+-24];
	add.s32 	%r77, %r76, %r75;
	ld.shared.u32 	%r78, [%r137+-20];
	add.s32 	%r79, %r78, %r77;
	ld.shared.u32 	%r80, [%r137+-16];
	add.s32 	%r81, %r80, %r79;
	ld.shared.u32 	%r82, [%r137+-12];
	add.s32 	%r83, %r82, %r81;
	ld.shared.u32 	%r84, [%r137+-8];
	add.s32 	%r85, %r84, %r83;
	ld.shared.u32 	%r86, [%r137+-4];
	add.s32 	%r87, %r86, %r85;
	ld.shared.u32 	%r88, [%r137];
	add.s32 	%r89, %r88, %r87;
	ld.shared.u32 	%r90, [%r137+4];
	add.s32 	%r91, %r90, %r89;
	ld.shared.u32 	%r92, [%r137+8];
	add.s32 	%r93, %r92, %r91;
	ld.shared.u32 	%r94, [%r137+12];
	add.s32 	%r95, %r94, %r93;
	ld.shared.u32 	%r96, [%r137+16];
	add.s32 	%r97, %r96, %r95;
	ld.shared.u32 	%r98, [%r137+20];
	add.s32 	%r99, %r98, %r97;
	ld.shared.u32 	%r100, [%r137+24];
	add.s32 	%r101, %r100, %r99;
	ld.shared.u32 	%r102, [%r137+28];
	add.s32 	%r152, %r102, %r101;
	add.s32 	%r138, %r138, 16;
	add.s32 	%r137, %r137, 64;
	setp.ne.s32 	%p7, %r138, 0;
	@%p7 bra 	$L__BB5_7;
$L__BB5_8:
	setp.eq.s32 	%p8, %r11, 0;
	@%p8 bra 	$L__BB5_17;
	and.b32  	%r23, %r10, 7;
	setp.lt.u32 	%p9, %r11, 8;
	@%p9 bra 	$L__BB5_11;
	shl.b32 	%r104, %r144, 2;
	mov.u32 	%r105, _ZZ15tiled_reductionILi4EEvPiPKiiE9tile_sums;
	add.s32 	%r106, %r105, %r104;
	ld.shared.u32 	%r107, [%r106];
	add.s32 	%r108, %r107, %r152;
	ld.shared.u32 	%r109, [%r106+4];
	add.s32 	%r110, %r109, %r108;
	ld.shared.u32 	%r111, [%r106+8];
	add.s32 	%r112, %r111, %r110;
	ld.shared.u32 	%r113, [%r106+12];
	add.s32 	%r114, %r113, %r112;
	ld.shared.u32 	%r115, [%r106+16];
	add.s32 	%r116, %r115, %r114;
	ld.shared.u32 	%r117, [%r106+20];
	add.s32 	%r118, %r117, %r116;
	ld.shared.u32 	%r119, [%r106+24];
	add.s32 	%r120, %r119, %r118;
	ld.shared.u32 	%r121, [%r106+28];
	add.s32 	%r152, %r121, %r120;
	add.s32 	%r144, %r144, 8;
$L__BB5_11:
	setp.eq.s32 	%p10, %r23, 0;
	@%p10 bra 	$L__BB5_17;
	and.b32  	%r29, %r10, 3;
	setp.lt.u32 	%p11, %r23, 4;
	@%p11 bra 	$L__BB5_14;
	shl.b32 	%r123, %r144, 2;
	mov.u32 	%r124, _ZZ15tiled_reductionILi4EEvPiPKiiE9tile_sums;
	add.s32 	%r125, %r124, %r123;
	ld.shared.u32 	%r126, [%r125];
	add.s32 	%r127, %r126, %r152;
	ld.shared.u32 	%r128, [%r125+4];
	add.s32 	%r129, %r128, %r127;
	ld.shared.u32 	%r130, [%r125+8];
	add.s32 	%r131, %r130, %r129;
	ld.shared.u32 	%r132, [%r125+12];
	add.s32 	%r152, %r132, %r131;
	add.s32 	%r144, %r144, 4;
$L__BB5_14:
	setp.eq.s32 	%p12, %r29, 0;
	@%p12 bra 	$L__BB5_17;
	shl.b32 	%r133, %r144, 2;
	mov.u32 	%r134, _ZZ15tiled_reductionILi4EEvPiPKiiE9tile_sums;
	add.s32 	%r150, %r134, %r133;
	neg.s32 	%r149, %r29;
$L__BB5_16:
	.pragma "nounroll";
	ld.shared.u32 	%r135, [%r150];
	add.s32 	%r152, %r135, %r152;
	add.s32 	%r150, %r150, 4;
	add.s32 	%r149, %r149, 1;
	setp.ne.s32 	%p13, %r149, 0;
	@%p13 bra 	$L__BB5_16;
$L__BB5_17:
	cvta.to.global.u64 	%rd6, %rd1;
	mul.wide.u32 	%rd7, %r3, 4;
	add.s64 	%rd8, %rd6, %rd7;
	st.global.u32 	[%rd8], %r152;
$L__BB5_18:
	ret;

}
	// .globl	_Z15tiled_reductionILi8EEvPiPKii
.visible .entry _Z15tiled_reductionILi8EEvPiPKii(
	.param .u64 .ptr .align 1 _Z15tiled_reductionILi8EEvPiPKii_param_0,
	.param .u64 .ptr .align 1 _Z15tiled_reductionILi8EEvPiPKii_param_1,
	.param .u32 _Z15tiled_reductionILi8EEvPiPKii_param_2
)
{
	.reg .pred 	%p<15>;
	.reg .b32 	%r<156>;
	.reg .b64 	%rd<9>;
	// demoted variable
	.shared .align 4 .b8 _ZZ15tiled_reductionILi8EEvPiPKiiE9tile_sums[1024];
	ld.param.u64 	%rd1, [_Z15tiled_reductionILi8EEvPiPKii_param_0];
	ld.param.u64 	%rd2, [_Z15tiled_reductionILi8EEvPiPKii_param_1];
	ld.param.u32 	%r46, [_Z15tiled_reductionILi8EEvPiPKii_param_2];
	// begin inline asm
	mov.u32 %r44, %laneid;
	// end inline asm
	mov.u32 	%r47, %tid.x;
	mov.u32 	%r48, %tid.y;
	mov.u32 	%r49, %tid.z;
	mov.u32 	%r50, %ntid.x;
	mov.u32 	%r51, %ntid.y;
	mad.lo.s32 	%r52, %r49, %r51, %r48;
	mad.lo.s32 	%r2, %r52, %r50, %r47;
	mov.u32 	%r3, %ctaid.x;
	mul.lo.s32 	%r53, %r50, %r51;
	mov.u32 	%r54, %ntid.z;
	mul.lo.s32 	%r4, %r53, %r54;
	mad.lo.s32 	%r5, %r4, %r3, %r2;
	setp.ge.u32 	%p1, %r5, %r46;
	mov.b32 	%r139, 0;
	@%p1 bra 	$L__BB6_2;
	cvta.to.global.u64 	%rd3, %rd2;
	mul.wide.u32 	%rd4, %r5, 4;
	add.s64 	%rd5, %rd3, %rd4;
	ld.global.u32 	%r139, [%rd5];
$L__BB6_2:
	and.b32  	%r55, %r44, -8;
	mov.b32 	%r56, 255;
	shl.b32 	%r57, %r56, %r55;
	shfl.sync.down.b32	%r58|%p2, %r139, 4, 6175, %r57;
	add.s32 	%r59, %r58, %r139;
	shfl.sync.down.b32	%r60|%p3, %r59, 2, 6175, %r57;
	add.s32 	%r61, %r60, %r59;
	shfl.sync.down.b32	%r62|%p4, %r61, 1, 6175, %r57;
	add.s32 	%r8, %r62, %r61;
	and.b32  	%r63, %r2, 7;
	setp.ne.s32 	%p5, %r63, 0;
	@%p5 bra 	$L__BB6_4;
	shr.u32 	%r64, %r2, 1;
	mov.u32 	%r65, _ZZ15tiled_reductionILi8EEvPiPKiiE9tile_sums;
	add.s32 	%r66, %r65, %r64;
	st.shared.u32 	[%r66], %r8;
$L__BB6_4:
	barrier.sync 	0;
	setp.ne.s32 	%p6, %r2, 0;
	@%p6 bra 	$L__BB6_18;
	add.s32 	%r9, %r4, 7;
	shr.u32 	%r10, %r9, 3;
	add.s32 	%r69, %r10, -1;
	and.b32  	%r11, %r10, 15;
	setp.lt.u32 	%p7, %r69, 15;
	mov.b32 	%r147, 0;
	mov.u32 	%r155, %r147;
	@%p7 bra 	$L__BB6_8;
	and.b32  	%r147, %r10, 134217712;
	mov.u32 	%r72, _ZZ15tiled_reductionILi8EEvPiPKiiE9tile_sums;
	add.s32 	%r140, %r72, 32;
	and.b32  	%r74, %r10, 536870896;
	neg.s32 	%r141, %r74;
	mov.b32 	%r155, 0;
$L__BB6_7:
	.pragma "nounroll";
	ld.shared.u32 	%r75, [%r140+-32];
	add.s32 	%r76, %r75, %r155;
	ld.shared.u32 	%r77, [%r140+-28];
	add.s32 	%r78, %r77, %r76;
	ld.shared.u32 	%r79, [%r140+-24];
	add.s32 	%r80, %r79, %r78;
	ld.shared.u32 	%r81, [%r140+-20];
	add.s32 	%r82, %r81, %r80;
	ld.shared.u32 	%r83, [%r140+-16];
	add.s32 	%r84, %r83, %r82;
	ld.shared.u32 	%r85, [%r140+-12];
	add.s32 	%r86, %r85, %r84;
	ld.shared.u32 	%r87, [%r140+-8];
	add.s32 	%r88, %r87, %r86;
	ld.shared.u32 	%r89, [%r140+-4];
	add.s32 	%r90, %r89, %r88;
	ld.shared.u32 	%r91, [%r140];
	add.s32 	%r92, %r91, %r90;
	ld.shared.u32 	%r93, [%r140+4];
	add.s32 	%r94, %r93, %r92;
	ld.shared.u32 	%r95, [%r140+8];
	add.s32 	%r96, %r95, %r94;
	ld.shared.u32 	%r97, [%r140+12];
	add.s32 	%r98, %r97, %r96;
	ld.shared.u32 	%r99, [%r140+16];
	add.s32 	%r100, %r99, %r98;
	ld.shared.u32 	%r101, [%r140+20];
	add.s32 	%r102, %r101, %r100;
	ld.shared.u32 	%r103, [%r140+24];
	add.s32 	%r104, %r103, %r102;
	ld.shared.u32 	%r105, [%r140+28];
	add.s32 	%r155, %r105, %r104;
	add.s32 	%r141, %r141, 16;
	add.s32 	%r140, %r140, 64;
	setp.ne.s32 	%p8, %r141, 0;
	@%p8 bra 	$L__BB6_7;
$L__BB6_8:
	setp.eq.s32 	%p9, %r11, 0;
	@%p9 bra 	$L__BB6_17;
	and.b32  	%r23, %r10, 7;
	setp.lt.u32 	%p10, %r11, 8;
	@%p10 bra 	$L__BB6_11;
	shl.b32 	%r107, %r147, 2;
	mov.u32 	%r108, _ZZ15tiled_reductionILi8EEvPiPKiiE9tile_sums;
	add.s32 	%r109, %r108, %r107;
	ld.shared.u32 	%r110, [%r109];
	add.s32 	%r111, %r110, %r155;
	ld.shared.u32 	%r112, [%r109+4];
	add.s32 	%r113, %r112, %r111;
	ld.shared.u32 	%r114, [%r109+8];
	add.s32 	%r115, %r114, %r113;
	ld.shared.u32 	%r116, [%r109+12];
	add.s32 	%r117, %r116, %r115;
	ld.shared.u32 	%r118, [%r109+16];
	add.s32 	%r119, %r118, %r117;
	ld.shared.u32 	%r120, [%r109+20];
	add.s32 	%r121, %r120, %r119;
	ld.shared.u32 	%r122, [%r109+24];
	add.s32 	%r123, %r122, %r121;
	ld.shared.u32 	%r124, [%r109+28];
	add.s32 	%r155, %r124, %r123;
	add.s32 	%r147, %r147, 8;
$L__BB6_11:
	setp.eq.s32 	%p11, %r23, 0;
	@%p11 bra 	$L__BB6_17;
	and.b32  	%r29, %r10, 3;
	setp.lt.u32 	%p12, %r23, 4;
	@%p12 bra 	$L__BB6_14;
	shl.b32 	%r126, %r147, 2;
	mov.u32 	%r127, _ZZ15tiled_reductionILi8EEvPiPKiiE9tile_sums;
	add.s32 	%r128, %r127, %r126;
	ld.shared.u32 	%r129, [%r128];
	add.s32 	%r130, %r129, %r155;
	ld.shared.u32 	%r131, [%r128+4];
	add.s32 	%r132, %r131, %r130;
	ld.shared.u32 	%r133, [%r128+8];
	add.s32 	%r134, %r133, %r132;
	ld.shared.u32 	%r135, [%r128+12];
	add.s32 	%r155, %r135, %r134;
	add.s32 	%r147, %r147, 4;
$L__BB6_14:
	setp.eq.s32 	%p13, %r29, 0;
	@%p13 bra 	$L__BB6_17;
	shl.b32 	%r136, %r147, 2;
	mov.u32 	%r137, _ZZ15tiled_reductionILi8EEvPiPKiiE9tile_sums;
	add.s32 	%r153, %r137, %r136;
	neg.s32 	%r152, %r29;
$L__BB6_16:
	.pragma "nounroll";
	ld.shared.u32 	%r138, [%r153];
	add.s32 	%r155, %r138, %r155;
	add.s32 	%r153, %r153, 4;
	add.s32 	%r152, %r152, 1;
	setp.ne.s32 	%p14, %r152, 0;
	@%p14 bra 	$L__BB6_16;
$L__BB6_17:
	cvta.to.global.u64 	%rd6, %rd1;
	mul.wide.u32 	%rd7, %r3, 4;
	add.s64 	%rd8, %rd6, %rd7;
	st.global.u32 	[%rd8], %r155;
$L__BB6_18:
	ret;

}
	// .globl	_Z15tiled_reductionILi16EEvPiPKii
.visible .entry _Z15tiled_reductionILi16EEvPiPKii(
	.param .u64 .ptr .align 1 _Z15tiled_reductionILi16EEvPiPKii_param_0,
	.param .u64 .ptr .align 1 _Z15tiled_reductionILi16EEvPiPKii_param_1,
	.param .u32 _Z15tiled_reductionILi16EEvPiPKii_param_2
)
{
	.reg .pred 	%p<16>;
	.reg .b32 	%r<158>;
	.reg .b64 	%rd<9>;
	// demoted variable
	.shared .align 4 .b8 _ZZ15tiled_reductionILi16EEvPiPKiiE9tile_sums[1024];
	ld.param.u64 	%rd1, [_Z15tiled_reductionILi16EEvPiPKii_param_0];
	ld.param.u64 	%rd2, [_Z15tiled_reductionILi16EEvPiPKii_param_1];
	ld.param.u32 	%r46, [_Z15tiled_reductionILi16EEvPiPKii_param_2];
	// begin inline asm
	mov.u32 %r44, %laneid;
	// end inline asm
	mov.u32 	%r47, %tid.x;
	mov.u32 	%r48, %tid.y;
	mov.u32 	%r49, %tid.z;
	mov.u32 	%r50, %ntid.x;
	mov.u32 	%r51, %ntid.y;
	mad.lo.s32 	%r52, %r49, %r51, %r48;
	mad.lo.s32 	%r2, %r52, %r50, %r47;
	mov.u32 	%r3, %ctaid.x;
	mul.lo.s32 	%r53, %r50, %r51;
	mov.u32 	%r54, %ntid.z;
	mul.lo.s32 	%r4, %r53, %r54;
	mad.lo.s32 	%r5, %r4, %r3, %r2;
	setp.ge.u32 	%p1, %r5, %r46;
	mov.b32 	%r141, 0;
	@%p1 bra 	$L__BB7_2;
	cvta.to.global.u64 	%rd3, %rd2;
	mul.wide.u32 	%rd4, %r5, 4;
	add.s64 	%rd5, %rd3, %rd4;
	ld.global.u32 	%r141, [%rd5];
$L__BB7_2:
	and.b32  	%r55, %r44, -16;
	mov.b32 	%r56, 65535;
	shl.b32 	%r57, %r56, %r55;
	shfl.sync.down.b32	%r58|%p2, %r141, 8, 4127, %r57;
	add.s32 	%r59, %r58, %r141;
	shfl.sync.down.b32	%r60|%p3, %r59, 4, 4127, %r57;
	add.s32 	%r61, %r60, %r59;
	shfl.sync.down.b32	%r62|%p4, %r61, 2, 4127, %r57;
	add.s32 	%r63, %r62, %r61;
	shfl.sync.down.b32	%r64|%p5, %r63, 1, 4127, %r57;
	add.s32 	%r8, %r64, %r63;
	and.b32  	%r65, %r2, 15;
	setp.ne.s32 	%p6, %r65, 0;
	@%p6 bra 	$L__BB7_4;
	shr.u32 	%r66, %r2, 2;
	mov.u32 	%r67, _ZZ15tiled_reductionILi16EEvPiPKiiE9tile_sums;
	add.s32 	%r68, %r67, %r66;
	st.shared.u32 	[%r68], %r8;
$L__BB7_4:
	barrier.sync 	0;
	setp.ne.s32 	%p7, %r2, 0;
	@%p7 bra 	$L__BB7_18;
	add.s32 	%r9, %r4, 15;
	shr.u32 	%r10, %r9, 4;
	add.s32 	%r71, %r10, -1;
	and.b32  	%r11, %r10, 15;
	setp.lt.u32 	%p8, %r71, 15;
	mov.b32 	%r149, 0;
	mov.u32 	%r157, %r149;
	@%p8 bra 	$L__BB7_8;
	and.b32  	%r149, %r10, 67108848;
	mov.u32 	%r74, _ZZ15tiled_reductionILi16EEvPiPKiiE9tile_sums;
	add.s32 	%r142, %r74, 32;
	and.b32  	%r76, %r10, 268435440;
	neg.s32 	%r143, %r76;
	mov.b32 	%r157, 0;
$L__BB7_7:
	.pragma "nounroll";
	ld.shared.u32 	%r77, [%r142+-32];
	add.s32 	%r78, %r77, %r157;
	ld.shared.u32 	%r79, [%r142+-28];
	add.s32 	%r80, %r79, %r78;
	ld.shared.u32 	%r81, [%r142+-24];
	add.s32 	%r82, %r81, %r80;
	ld.shared.u32 	%r83, [%r142+-20];
	add.s32 	%r84, %r83, %r82;
	ld.shared.u32 	%r85, [%r142+-16];
	add.s32 	%r86, %r85, %r84;
	ld.shared.u32 	%r87, [%r142+-12];
	add.s32 	%r88, %r87, %r86;
	ld.shared.u32 	%r89, [%r142+-8];
	add.s32 	%r90, %r89, %r88;
	ld.shared.u32 	%r91, [%r142+-4];
	add.s32 	%r92, %r91, %r90;
	ld.shared.u32 	%r93, [%r142];
	add.s32 	%r94, %r93, %r92;
	ld.shared.u32 	%r95, [%r142+4];
	add.s32 	%r96, %r95, %r94;
	ld.shared.u32 	%r97, [%r142+8];
	add.s32 	%r98, %r97, %r96;
	ld.shared.u32 	%r99, [%r142+12];
	add.s32 	%r100, %r99, %r98;
	ld.shared.u32 	%r101, [%r142+16];
	add.s32 	%r102, %r101, %r100;
	ld.shared.u32 	%r103, [%r142+20];
	add.s32 	%r104, %r103, %r102;
	ld.shared.u32 	%r105, [%r142+24];
	add.s32 	%r106, %r105, %r104;
	ld.shared.u32 	%r107, [%r142+28];
	add.s32 	%r157, %r107, %r106;
	add.s32 	%r143, %r143, 16;
	add.s32 	%r142, %r142, 64;
	setp.ne.s32 	%p9, %r143, 0;
	@%p9 bra 	$L__BB7_7;
$L__BB7_8:
	setp.eq.s32 	%p10, %r11, 0;
	@%p10 bra 	$L__BB7_17;
	and.b32  	%r23, %r10, 7;
	setp.lt.u32 	%p11, %r11, 8;
	@%p11 bra 	$L__BB7_11;
	shl.b32 	%r109, %r149, 2;
	mov.u32 	%r110, _ZZ15tiled_reductionILi16EEvPiPKiiE9tile_sums;
	add.s32 	%r111, %r110, %r109;
	ld.shared.u32 	%r112, [%r111];
	add.s32 	%r113, %r112, %r157;
	ld.shared.u32 	%r114, [%r111+4];
	add.s32 	%r115, %r114, %r113;
	ld.shared.u32 	%r116, [%r111+8];
	add.s32 	%r117, %r116, %r115;
	ld.shared.u32 	%r118, [%r111+12];
	add.s32 	%r119, %r118, %r117;
	ld.shared.u32 	%r120, [%r111+16];
	add.s32 	%r121, %r120, %r119;
	ld.shared.u32 	%r122, [%r111+20];
	add.s32 	%r123, %r122, %r121;
	ld.shared.u32 	%r124, [%r111+24];
	add.s32 	%r125, %r124, %r123;
	ld.shared.u32 	%r126, [%r111+28];
	add.s32 	%r157, %r126, %r125;
	add.s32 	%r149, %r149, 8;
$L__BB7_11:
	setp.eq.s32 	%p12, %r23, 0;
	@%p12 bra 	$L__BB7_17;
	and.b32  	%r29, %r10, 3;
	setp.lt.u32 	%p13, %r23, 4;
	@%p13 bra 	$L__BB7_14;
	shl.b32 	%r128, %r149, 2;
	mov.u32 	%r129, _ZZ15tiled_reductionILi16EEvPiPKiiE9tile_sums;
	add.s32 	%r130, %r129, %r128;
	ld.shared.u32 	%r131, [%r130];
	add.s32 	%r132, %r131, %r157;
	ld.shared.u32 	%r133, [%r130+4];
	add.s32 	%r134, %r133, %r132;
	ld.shared.u32 	%r135, [%r130+8];
	add.s32 	%r136, %r135, %r134;
	ld.shared.u32 	%r137, [%r130+12];
	add.s32 	%r157, %r137, %r136;
	add.s32 	%r149, %r149, 4;
$L__BB7_14:
	setp.eq.s32 	%p14, %r29, 0;
	@%p14 bra 	$L__BB7_17;
	shl.b32 	%r138, %r149, 2;
	mov.u32 	%r139, _ZZ15tiled_reductionILi16EEvPiPKiiE9tile_sums;
	add.s32 	%r155, %r139, %r138;
	neg.s32 	%r154, %r29;
$L__BB7_16:
	.pragma "nounroll";
	ld.shared.u32 	%r140, [%r155];
	add.s32 	%r157, %r140, %r157;
	add.s32 	%r155, %r155, 4;
	add.s32 	%r154, %r154, 1;
	setp.ne.s32 	%p15, %r154, 0;
	@%p15 bra 	$L__BB7_16;
$L__BB7_17:
	cvta.to.global.u64 	%rd6, %rd1;
	mul.wide.u32 	%rd7, %r3, 4;
	add.s64 	%rd8, %rd6, %rd7;
	st.global.u32 	[%rd8], %r157;
$L__BB7_18:
	ret;

}
	// .globl	_Z15tiled_reductionILi32EEvPiPKii
.visible .entry _Z15tiled_reductionILi32EEvPiPKii(
	.param .u64 .ptr .align 1 _Z15tiled_reductionILi32EEvPiPKii_param_0,
	.param .u64 .ptr .align 1 _Z15tiled_reductionILi32EEvPiPKii_param_1,
	.param .u32 _Z15tiled_reductionILi32EEvPiPKii_param_2
)
{
	.reg .pred 	%p<17>;
	.reg .b32 	%r<155>;
	.reg .b64 	%rd<9>;
	// demoted variable
	.shared .align 4 .b8 _ZZ15tiled_reductionILi32EEvPiPKiiE9tile_sums[1024];
	ld.param.u64 	%rd1, [_Z15tiled_reductionILi32EEvPiPKii_param_0];
	ld.param.u64 	%rd2, [_Z15tiled_reductionILi32EEvPiPKii_param_1];
	ld.param.u32 	%r44, [_Z15tiled_reductionILi32EEvPiPKii_param_2];
	mov.u32 	%r45, %tid.x;
	mov.u32 	%r46, %tid.y;
	mov.u32 	%r47, %tid.z;
	mov.u32 	%r48, %ntid.x;
	mov.u32 	%r49, %ntid.y;
	mad.lo.s32 	%r50, %r47, %r49, %r46;
	mad.lo.s32 	%r1, %r50, %r48, %r45;
	mov.u32 	%r2, %ctaid.x;
	mul.lo.s32 	%r51, %r48, %r49;
	mov.u32 	%r52, %ntid.z;
	mul.lo.s32 	%r3, %r51, %r52;
	mad.lo.s32 	%r4, %r3, %r2, %r1;
	setp.ge.u32 	%p1, %r4, %r44;
	mov.b32 	%r138, 0;
	@%p1 bra 	$L__BB8_2;
	cvta.to.global.u64 	%rd3, %rd2;
	mul.wide.u32 	%rd4, %r4, 4;
	add.s64 	%rd5, %rd3, %rd4;
	ld.global.u32 	%r138, [%rd5];
$L__BB8_2:
	shfl.sync.down.b32	%r53|%p2, %r138, 16, 31, -1;
	add.s32 	%r54, %r53, %r138;
	shfl.sync.down.b32	%r55|%p3, %r54, 8, 31, -1;
	add.s32 	%r56, %r55, %r54;
	shfl.sync.down.b32	%r57|%p4, %r56, 4, 31, -1;
	add.s32 	%r58, %r57, %r56;
	shfl.sync.down.b32	%r59|%p5, %r58, 2, 31, -1;
	add.s32 	%r60, %r59, %r58;
	shfl.sync.down.b32	%r61|%p6, %r60, 1, 31, -1;
	add.s32 	%r7, %r61, %r60;
	and.b32  	%r62, %r1, 31;
	setp.ne.s32 	%p7, %r62, 0;
	@%p7 bra 	$L__BB8_4;
	shr.u32 	%r63, %r1, 3;
	mov.u32 	%r64, _ZZ15tiled_reductionILi32EEvPiPKiiE9tile_sums;
	add.s32 	%r65, %r64, %r63;
	st.shared.u32 	[%r65], %r7;
$L__BB8_4:
	barrier.sync 	0;
	setp.ne.s32 	%p8, %r1, 0;
	@%p8 bra 	$L__BB8_18;
	add.s32 	%r8, %r3, 31;
	shr.u32 	%r9, %r8, 5;
	add.s32 	%r68, %r9, -1;
	and.b32  	%r10, %r9, 15;
	setp.lt.u32 	%p9, %r68, 15;
	mov.b32 	%r146, 0;
	mov.u32 	%r154, %r146;
	@%p9 bra 	$L__BB8_8;
	and.b32  	%r146, %r9, 33554416;
	mov.u32 	%r71, _ZZ15tiled_reductionILi32EEvPiPKiiE9tile_sums;
	add.s32 	%r139, %r71, 32;
	and.b32  	%r73, %r9, 134217712;
	neg.s32 	%r140, %r73;
	mov.b32 	%r154, 0;
$L__BB8_7:
	.pragma "nounroll";
	ld.shared.u32 	%r74, [%r139+-32];
	add.s32 	%r75, %r74, %r154;
	ld.shared.u32 	%r76, [%r139+-28];
	add.s32 	%r77, %r76, %r75;
	ld.shared.u32 	%r78, [%r139+-24];
	add.s32 	%r79, %r78, %r77;
	ld.shared.u32 	%r80, [%r139+-20];
	add.s32 	%r81, %r80, %r79;
	ld.shared.u32 	%r82, [%r139+-16];
	add.s32 	%r83, %r82, %r81;
	ld.shared.u32 	%r84, [%r139+-12];
	add.s32 	%r85, %r84, %r83;
	ld.shared.u32 	%r86, [%r139+-8];
	add.s32 	%r87, %r86, %r85;
	ld.shared.u32 	%r88, [%r139+-4];
	add.s32 	%r89, %r88, %r87;
	ld.shared.u32 	%r90, [%r139];
	add.s32 	%r91, %r90, %r89;
	ld.shared.u32 	%r92, [%r139+4];
	add.s32 	%r93, %r92, %r91;
	ld.shared.u32 	%r94, [%r139+8];
	add.s32 	%r95, %r94, %r93;
	ld.shared.u32 	%r96, [%r139+12];
	add.s32 	%r97, %r96, %r95;
	ld.shared.u32 	%r98, [%r139+16];
	add.s32 	%r99, %r98, %r97;
	ld.shared.u32 	%r100, [%r139+20];
	add.s32 	%r101, %r100, %r99;
	ld.shared.u32 	%r102, [%r139+24];
	add.s32 	%r103, %r102, %r101;
	ld.shared.u32 	%r104, [%r139+28];
	add.s32 	%r154, %r104, %r103;
	add.s32 	%r140, %r140, 16;
	add.s32 	%r139, %r139, 64;
	setp.ne.s32 	%p10, %r140, 0;
	@%p10 bra 	$L__BB8_7;
$L__BB8_8:
	setp.eq.s32 	%p11, %r10, 0;
	@%p11 bra 	$L__BB8_17;
	and.b32  	%r22, %r9, 7;
	setp.lt.u32 	%p12, %r10, 8;
	@%p12 bra 	$L__BB8_11;
	shl.b32 	%r106, %r146, 2;
	mov.u32 	%r107, _ZZ15tiled_reductionILi32EEvPiPKiiE9tile_sums;
	add.s32 	%r108, %r107, %r106;
	ld.shared.u32 	%r109, [%r108];
	add.s32 	%r110, %r109, %r154;
	ld.shared.u32 	%r111, [%r108+4];
	add.s32 	%r112, %r111, %r110;
	ld.shared.u32 	%r113, [%r108+8];
	add.s32 	%r114, %r113, %r112;
	ld.shared.u32 	%r115, [%r108+12];
	add.s32 	%r116, %r115, %r114;
	ld.shared.u32 	%r117, [%r108+16];
	add.s32 	%r118, %r117, %r116;
	ld.shared.u32 	%r119, [%r108+20];
	add.s32 	%r120, %r119, %r118;
	ld.shared.u32 	%r121, [%r108+24];
	add.s32 	%r122, %r121, %r120;
	ld.shared.u32 	%r123, [%r108+28];
	add.s32 	%r154, %r123, %r122;
	add.s32 	%r146, %r146, 8;
$L__BB8_11:
	setp.eq.s32 	%p13, %r22, 0;
	@%p13 bra 	$L__BB8_17;
	and.b32  	%r28, %r9, 3;
	setp.lt.u32 	%p14, %r22, 4;
	@%p14 bra 	$L__BB8_14;
	shl.b32 	%r125, %r146, 2;
	mov.u32 	%r126, _ZZ15tiled_reductionILi32EEvPiPKiiE9tile_sums;
	add.s32 	%r127, %r126, %r125;
	ld.shared.u32 	%r128, [%r127];
	add.s32 	%r129, %r128, %r154;
	ld.shared.u32 	%r130, [%r127+4];
	add.s32 	%r131, %r130, %r129;
	ld.shared.u32 	%r132, [%r127+8];
	add.s32 	%r133, %r132, %r131;
	ld.shared.u32 	%r134, [%r127+12];
	add.s32 	%r154, %r134, %r133;
	add.s32 	%r146, %r146, 4;
$L__BB8_14:
	setp.eq.s32 	%p15, %r28, 0;
	@%p15 bra 	$L__BB8_17;
	shl.b32 	%r135, %r146, 2;
	mov.u32 	%r136, _ZZ15tiled_reductionILi32EEvPiPKiiE9tile_sums;
	add.s32 	%r152, %r136, %r135;
	neg.s32 	%r151, %r28;
$L__BB8_16:
	.pragma "nounroll";
	ld.shared.u32 	%r137, [%r152];
	add.s32 	%r154, %r137, %r154;
	add.s32 	%r152, %r152, 4;
	add.s32 	%r151, %r151, 1;
	setp.ne.s32 	%p16, %r151, 0;
	@%p16 bra 	$L__BB8_16;
$L__BB8_17:
	cvta.to.global.u64 	%rd6, %rd1;
	mul.wide.u32 	%rd7, %r2, 4;
	add.s64 	%rd8, %rd6, %rd7;
	st.global.u32 	[%rd8], %r154;
$L__BB8_18:
	ret;

}


// ===== COMPILED SASS (sm_100) =====

	.target	sm_100

	.elftype	@"ET_EXEC"


//--------------------- .note.nv.tkinfo           --------------------------
	.section	.note.nv.tkinfo,"",@"SHT_NOTE"
	.sectionflags	@"SHF_NOTE_NV_TKINFO"
	.tkinfo
        /*0018*/ 	.word	0x00000002
        /*0030*/ 	.string	""
        /*0030*/ 	.string	"ptxas"
        /*0030*/ 	.string	"Cuda compilation tools, release 13.0, V13.0.88"
        /*0030*/ 	.string	"Build cuda_13.0.r13.0/compiler.36424714_0"
        /*0030*/ 	.string	"-arch sm_100 -m 64 "



//--------------------- .note.nv.cuinfo           --------------------------
	.section	.note.nv.cuinfo,"",@"SHT_NOTE"
	.sectionflags	@"SHF_NOTE_NV_CUINFO"
        /*0018*/ 	.short	0x0002
        /*001a*/ 	.short	0x0064
        /*001c*/ 	.short	0x0082
	.zero		2


//--------------------- .nv.info                  --------------------------
	.section	.nv.info,"",@"SHT_CUDA_INFO"
	.align	4


	//----- nvinfo : EIATTR_REGCOUNT
	.align		4
        /*0000*/ 	.byte	0x04, 0x2f
        /*0002*/ 	.short	(.L_6 - .L_5)
	.align		4
.L_5:
        /*0004*/ 	.word	index@(_Z26sum_reduction_thread_blockPiPKii)
        /*0008*/ 	.word	0x0000000b


	//----- nvinfo : EIATTR_FRAME_SIZE
	.align		4
.L_6:
        /*000c*/ 	.byte	0x04, 0x11
        /*000e*/ 	.short	(.L_8 - .L_7)
	.align		4
.L_7:
        /*0010*/ 	.word	index@(_Z26sum_reduction_thread_blockPiPKii)
        /*0014*/ 	.word	0x00000000


	//----- nvinfo : EIATTR_REGCOUNT
	.align		4
.L_8:
        /*0018*/ 	.byte	0x04, 0x2f
        /*001a*/ 	.short	(.L_10 - .L_9)
	.align		4
.L_9:
        /*001c*/ 	.word	index@(_Z19sum_reduction_tiledPiPKii)
        /*0020*/ 	.word	0x0000000e


	//----- nvinfo : EIATTR_FRAME_SIZE
	.align		4
.L_10:
        /*0024*/ 	.byte	0x04, 0x11
        /*0026*/ 	.short	(.L_12 - .L_11)
	.align		4
.L_11:
        /*0028*/ 	.word	index@(_Z19sum_reduction_tiledPiPKii)
        /*002c*/ 	.word	0x00000000


	//----- nvinfo : EIATTR_REGCOUNT
	.align		4
.L_12:
        /*0030*/ 	.byte	0x04, 0x2f
        /*0032*/ 	.short	(.L_14 - .L_13)
	.align		4
.L_13:
        /*0034*/ 	.word	index@(_Z22process_with_coalescedPiPKiii)
        /*0038*/ 	.word	0x00000012


	//----- nvinfo : EIATTR_FRAME_SIZE
	.align		4
.L_14:
        /*003c*/ 	.byte	0x04, 0x11
        /*003e*/ 	.short	(.L_16 - .L_15)
	.align		4
.L_15:
        /*0040*/ 	.word	index@(_Z22process_with_coalescedPiPKiii)
        /*0044*/ 	.word	0x00000000


	//----- nvinfo : EIATTR_REGCOUNT
	.align		4
.L_16:
        /*0048*/ 	.byte	0x04, 0x2f
        /*004a*/ 	.short	(.L_18 - .L_17)
	.align		4
.L_17:
        /*004c*/ 	.word	index@(_Z26vote_operations_comparisonPiS_S_PKiii)
        /*0050*/ 	.word	0x00000012


	//----- nvinfo : EIATTR_FRAME_SIZE
	.align		4
.L_18:
        /*0054*/ 	.byte	0x04, 0x11
        /*0056*/ 	.short	(.L_20 - .L_19)
	.align		4
.L_19:
        /*0058*/ 	.word	index@(_Z26vote_operations_comparisonPiS_S_PKiii)
        /*005c*/ 	.word	0x00000000


	//----- nvinfo : EIATTR_REGCOUNT
	.align		4
.L_20:
        /*0060*/ 	.byte	0x04, 0x2f
        /*0062*/ 	.short	(.L_22 - .L_21)
	.align		4
.L_21:
        /*0064*/ 	.word	index@(_Z16print_group_infoPi)
        /*0068*/ 	.word	0x00000018


	//----- nvinfo : EIATTR_FRAME_SIZE
	.align		4
.L_22:
        /*006c*/ 	.byte	0x04, 0x11
        /*006e*/ 	.short	(.L_24 - .L_23)
	.align		4
.L_23:
        /*0070*/ 	.word	index@(_Z16print_group_infoPi)
        /*0074*/ 	.word	0x00000010


	//----- nvinfo : EIATTR_REGCOUNT
	.align		4
.L_24:
        /*0078*/ 	.byte	0x04, 0x2f
        /*007a*/ 	.short	(.L_26 - .L_25)
	.align		4
.L_25:
        /*007c*/ 	.word	index@(_Z15tiled_reductionILi4EEvPiPKii)
        /*0080*/ 	.word	0x0000001b


	//----- nvinfo : EIATTR_FRAME_SIZE
	.align		4
.L_26:
        /*0084*/ 	.byte	0x04, 0x11
        /*0086*/ 	.short	(.L_28 - .L_27)
	.align		4
.L_27:
        /*0088*/ 	.word	index@(_Z15tiled_reductionILi4EEvPiPKii)
        /*008c*/ 	.word	0x00000000


	//----- nvinfo : EIATTR_REGCOUNT
	.align		4
.L_28:
        /*0090*/ 	.byte	0x04, 0x2f
        /*0092*/ 	.short	(.L_30 - .L_29)
	.align		4
.L_29:
        /*0094*/ 	.word	index@(_Z15tiled_reductionILi8EEvPiPKii)
        /*0098*/ 	.word	0x0000001b


	//----- nvinfo : EIATTR_FRAME_SIZE
	.align		4
.L_30:
        /*009c*/ 	.byte	0x04, 0x11
        /*009e*/ 	.short	(.L_32 - .L_31)
	.align		4
.L_31:
        /*00a0*/ 	.word	index@(_Z15tiled_reductionILi8EEvPiPKii)
        /*00a4*/ 	.word	0x00000000


	//----- nvinfo : EIATTR_REGCOUNT
	.align		4
.L_32:
        /*00a8*/ 	.byte	0x04, 0x2f
        /*00aa*/ 	.short	(.L_34 - .L_33)
	.align		4
.L_33:
        /*00ac*/ 	.word	index@(_Z15tiled_reductionILi16EEvPiPKii)
        /*00b0*/ 	.word	0x0000001b


	//----- nvinfo : EIATTR_FRAME_SIZE
	.align		4
.L_34:
        /*00b4*/ 	.byte	0x04, 0x11
        /*00b6*/ 	.short	(.L_36 - .L_35)
	.align		4
.L_35:
        /*00b8*/ 	.word	index@(_Z15tiled_reductionILi16EEvPiPKii)
        /*00bc*/ 	.word	0x00000000


	//----- nvinfo : EIATTR_REGCOUNT
	.align		4
.L_36:
        /*00c0*/ 	.byte	0x04, 0x2f
        /*00c2*/ 	.short	(.L_38 - .L_37)
	.align		4
.L_37:
        /*00c4*/ 	.word	index@(_Z15tiled_reductionILi32EEvPiPKii)
        /*00c8*/ 	.word	0x00000016


	//----- nvinfo : EIATTR_FRAME_SIZE
	.align		4
.L_38:
        /*00cc*/ 	.byte	0x04, 0x11
        /*00ce*/ 	.short	(.L_40 - .L_39)
	.align		4
.L_39:
        /*00d0*/ 	.word	index@(_Z15tiled_reductionILi32EEvPiPKii)
        /*00d4*/ 	.word	0x00000000


	//----- nvinfo : EIATTR_MIN_STACK_SIZE
	.align		4
.L_40:
        /*00d8*/ 	.byte	0x04, 0x12
        /*00da*/ 	.short	(.L_42 - .L_41)
	.align		4
.L_41:
        /*00dc*/ 	.word	index@(_Z15tiled_reductionILi32EEvPiPKii)
        /*00e0*/ 	.word	0x00000000


	//----- nvinfo : EIATTR_MIN_STACK_SIZE
	.align		4
.L_42:
        /*00e4*/ 	.byte	0x04, 0x12
        /*00e6*/ 	.short	(.L_44 - .L_43)
	.align		4
.L_43:
        /*00e8*/ 	.word	index@(_Z15tiled_reductionILi16EEvPiPKii)
        /*00ec*/ 	.word	0x00000000


	//----- nvinfo : EIATTR_MIN_STACK_SIZE
	.align		4
.L_44:
        /*00f0*/ 	.byte	0x04, 0x12
        /*00f2*/ 	.short	(.L_46 - .L_45)
	.align		4
.L_45:
        /*00f4*/ 	.word	index@(_Z15tiled_reductionILi8EEvPiPKii)
        /*00f8*/ 	.word	0x00000000


	//----- nvinfo : EIATTR_MIN_STACK_SIZE
	.align		4
.L_46:
        /*00fc*/ 	.byte	0x04, 0x12
        /*00fe*/ 	.short	(.L_48 - .L_47)
	.align		4
.L_47:
        /*0100*/ 	.word	index@(_Z15tiled_reductionILi4EEvPiPKii)
        /*0104*/ 	.word	0x00000000


	//----- nvinfo : EIATTR_MIN_STACK_SIZE
	.align		4
.L_48:
        /*0108*/ 	.byte	0x04, 0x12
        /*010a*/ 	.short	(.L_50 - .L_49)
	.align		4
.L_49:
        /*010c*/ 	.word	index@(_Z16print_group_infoPi)
        /*0110*/ 	.word	0x00000010


	//----- nvinfo : EIATTR_MIN_STACK_SIZE
	.align		4
.L_50:
        /*0114*/ 	.byte	0x04, 0x12
        /*0116*/ 	.short	(.L_52 - .L_51)
	.align		4
.L_51:
        /*0118*/ 	.word	index@(_Z26vote_operations_comparisonPiS_S_PKiii)
        /*011c*/ 	.word	0x00000000


	//----- nvinfo : EIATTR_MIN_STACK_SIZE
	.align		4
.L_52:
        /*0120*/ 	.byte	0x04, 0x12
        /*0122*/ 	.short	(.L_54 - .L_53)
	.align		4
.L_53:
        /*0124*/ 	.word	index@(_Z22process_with_coalescedPiPKiii)
        /*0128*/ 	.word	0x00000000


	//----- nvinfo : EIATTR_MIN_STACK_SIZE
	.align		4
.L_54:
        /*012c*/ 	.byte	0x04, 0x12
        /*012e*/ 	.short	(.L_56 - .L_55)
	.align		4
.L_55:
        /*0130*/ 	.word	index@(_Z19sum_reduction_tiledPiPKii)
        /*0134*/ 	.word	0x00000000


	//----- nvinfo : EIATTR_MIN_STACK_SIZE
	.align		4
.L_56:
        /*0138*/ 	.byte	0x04, 0x12
        /*013a*/ 	.short	(.L_58 - .L_57)
	.align		4
.L_57:
        /*013c*/ 	.word	index@(_Z26sum_reduction_thread_blockPiPKii)
        /*0140*/ 	.word	0x00000000
.L_58:


//--------------------- .nv.compat                --------------------------
	.section	.nv.compat,"",@"SHT_CUDA_COMPAT_INFO"
	.align	4
        /*0000*/ 	.byte	0x02, 0x09, 0x00, 0x00, 0x02, 0x02, 0x01, 0x00, 0x02, 0x05, 0x05, 0x00, 0x03, 0x07, 0x01, 0x01
        /*0010*/ 	.byte	0x02, 0x03, 0x00, 0x00, 0x02, 0x06, 0x01, 0x00, 0x04, 0x0b, 0x08, 0x00, 0x09, 0x00, 0x00, 0x00
        /*0020*/ 	.byte	0x00, 0x00, 0x00, 0x00


//--------------------- .nv.info._Z15tiled_reductionILi32EEvPiPKii --------------------------
	.section	.nv.info._Z15tiled_reductionILi32EEvPiPKii,"",@"SHT_CUDA_INFO"
	.sectionflags	@""
	.align	4


	//----- nvinfo : EIATTR_CUDA_API_VERSION
	.align		4
        /*0000*/ 	.byte	0x04, 0x37
        /*0002*/ 	.short	(.L_60 - .L_59)
.L_59:
        /*0004*/ 	.word	0x00000082


	//----- nvinfo : EIATTR_KPARAM_INFO
	.align		4
.L_60:
        /*0008*/ 	.byte	0x04, 0x17
        /*000a*/ 	.short	(.L_62 - .L_61)
.L_61:
        /*000c*/ 	.word	0x00000000
        /*0010*/ 	.short	0x0002
        /*0012*/ 	.short	0x0010
        /*0014*/ 	.byte	0x00, 0xf0, 0x11, 0x00


	//----- nvinfo : EIATTR_KPARAM_INFO
	.align		4
.L_62:
        /*0018*/ 	.byte	0x04, 0x17
        /*001a*/ 	.short	(.L_64 - .L_63)
.L_63:
        /*001c*/ 	.word	0x00000000
        /*0020*/ 	.short	0x0001
        /*0022*/ 	.short	0x0008
        /*0024*/ 	.byte	0x00, 0xf5, 0x21, 0x00


	//----- nvinfo : EIATTR_KPARAM_INFO
	.align		4
.L_64:
        /*0028*/ 	.byte	0x04, 0x17
        /*002a*/ 	.short	(.L_66 - .L_65)
.L_65:
        /*002c*/ 	.word	0x00000000
        /*0030*/ 	.short	0x0000
        /*0032*/ 	.short	0x0000
        /*0034*/ 	.byte	0x00, 0xf5, 0x21, 0x00


	//----- nvinfo : EIATTR_SPARSE_MMA_MASK
	.align		4
.L_66:
        /*0038*/ 	.byte	0x03, 0x50
        /*003a*/ 	.short	0x0000


	//----- nvinfo : EIATTR_MAXREG_COUNT
	.align		4
        /*003c*/ 	.byte	0x03, 0x1b
        /*003e*/ 	.short	0x00ff


	//----- nvinfo : EIATTR_NUM_BARRIERS
	.align		4
        /*0040*/ 	.byte	0x02, 0x4c
        /*0042*/ 	.byte	0x01
	.zero		1


	//----- nvinfo : EIATTR_MERCURY_ISA_VERSION
	.align		4
        /*0044*/ 	.byte	0x03, 0x5f
        /*0046*/ 	.short	0x0101


	//----- nvinfo : EIATTR_COOP_GROUP_MASK_REGIDS
	.align		4
        /*0048*/ 	.byte	0x04, 0x29
        /*004a*/ 	.short	(.L_68 - .L_67)


	//   ....[0]....
.L_67:
        /*004c*/ 	.word	0xffffffff


	//   ....[1]....
        /*0050*/ 	.word	0xffffffff


	//   ....[2]....
        /*0054*/ 	.word	0xffffffff


	//   ....[3]....
        /*0058*/ 	.word	0xffffffff


	//   ....[4]....
        /*005c*/ 	.word	0xffffffff


	//   ....[5]....
        /*0060*/ 	.word	0xffffffff


	//----- nvinfo : EIATTR_COOP_GROUP_INSTR_OFFSETS
	.align		4
.L_68:
        /*0064*/ 	.byte	0x04, 0x28
        /*0066*/ 	.short	(.L_70 - .L_69)


	//   ....[0]....
.L_69:
        /*0068*/ 	.word	0x000001a0


	//   ....[1]....
        /*006c*/ 	.word	0x000001c0


	//   ....[2]....
        /*0070*/ 	.word	0x000001e0


	//   ....[3]....
        /*0074*/ 	.word	0x00000200


	//   ....[4]....
        /*0078*/ 	.word	0x00000220


	//   ....[5]....
        /*007c*/ 	.word	0x00000250


	//----- nvinfo : EIATTR_VRC_CTA_INIT_COUNT
	.align		4
.L_70:
        /*0080*/ 	.byte	0x02, 0x4a
	.zero		1
	.zero		1


	//----- nvinfo : EIATTR_EXIT_INSTR_OFFSETS
	.align		4
        /*0084*/ 	.byte	0x04, 0x1c
        /*0086*/ 	.short	(.L_72 - .L_71)


	//   ....[0]....
.L_71:
        /*0088*/ 	.word	0x00000260


	//   ....[1]....
        /*008c*/ 	.word	0x00000740


	//----- nvinfo : EIATTR_CBANK_PARAM_SIZE
	.align		4
.L_72:
        /*0090*/ 	.byte	0x03, 0x19
        /*0092*/ 	.short	0x0014


	//----- nvinfo : EIATTR_PARAM_CBANK
	.align		4
        /*0094*/ 	.byte	0x04, 0x0a
        /*0096*/ 	.short	(.L_74 - .L_73)
	.align		4
.L_73:
        /*0098*/ 	.word	index@(.nv.constant0._Z15tiled_reductionILi32EEvPiPKii)
        /*009c*/ 	.short	0x0380
        /*009e*/ 	.short	0x0014


	//----- nvinfo : EIATTR_SW_WAR
	.align		4
.L_74:
        /*00a0*/ 	.byte	0x04, 0x36
        /*00a2*/ 	.short	(.L_76 - .L_75)
.L_75:
        /*00a4*/ 	.word	0x00000008
.L_76:


//--------------------- .nv.info._Z15tiled_reductionILi16EEvPiPKii --------------------------
	.section	.nv.info._Z15tiled_reductionILi16EEvPiPKii,"",@"SHT_CUDA_INFO"
	.sectionflags	@""
	.align	4


	//----- nvinfo : EIATTR_CUDA_API_VERSION
	.align		4
        /*0000*/ 	.byte	0x04, 0x37
        /*0002*/ 	.short	(.L_78 - .L_77)
.L_77:
        /*0004*/ 	.word	0x00000082


	//----- nvinfo : EIATTR_KPARAM_INFO
	.align		4
.L_78:
        /*0008*/ 	.byte	0x04, 0x17
        /*000a*/ 	.short	(.L_80 - .L_79)
.L_79:
        /*000c*/ 	.word	0x00000000
        /*0010*/ 	.short	0x0002
        /*0012*/ 	.short	0x0010
        /*0014*/ 	.byte	0x00, 0xf0, 0x11, 0x00


	//----- nvinfo : EIATTR_KPARAM_INFO
	.align		4
.L_80:
        /*0018*/ 	.byte	0x04, 0x17
        /*001a*/ 	.short	(.L_82 - .L_81)
.L_81:
        /*001c*/ 	.word	0x00000000
        /*0020*/ 	.short	0x0001
        /*0022*/ 	.short	0x0008
        /*0024*/ 	.byte	0x00, 0xf5, 0x21, 0x00


	//----- nvinfo : EIATTR_KPARAM_INFO
	.align		4
.L_82:
        /*0028*/ 	.byte	0x04, 0x17
        /*002a*/ 	.short	(.L_84 - .L_83)
.L_83:
        /*002c*/ 	.word	0x00000000
        /*0030*/ 	.short	0x0000
        /*0032*/ 	.short	0x0000
        /*0034*/ 	.byte	0x00, 0xf5, 0x21, 0x00


	//----- nvinfo : EIATTR_SPARSE_MMA_MASK
	.align		4
.L_84:
        /*0038*/ 	.byte	0x03, 0x50
        /*003a*/ 	.short	0x0000


	//----- nvinfo : EIATTR_MAXREG_COUNT
	.align		4
        /*003c*/ 	.byte	0x03, 0x1b
        /*003e*/ 	.short	0x00ff


	//----- nvinfo : EIATTR_NUM_BARRIERS
	.align		4
        /*0040*/ 	.byte	0x02, 0x4c
        /*0042*/ 	.byte	0x01
	.zero		1


	//----- nvinfo : EIATTR_MERCURY_ISA_VERSION
	.align		4
        /*0044*/ 	.byte	0x03, 0x5f
        /*0046*/ 	.short	0x0101


	//----- nvinfo : EIATTR_INT_WARP_WIDE_INSTR_OFFSETS
	.align		4
        /*0048*/ 	.byte	0x04, 0x31
        /*004a*/ 	.short	(.L_86 - .L_85)


	//   ....[0]....
.L_85:
        /*004c*/ 	.word	0x000001b0


	//   ....[1]....
        /*0050*/ 	.word	0x000001c0


	//   ....[2]....
        /*0054*/ 	.word	0x000001d0


	//----- nvinfo : EIATTR_COOP_GROUP_MASK_REGIDS
	.align		4
.L_86:
        /*0058*/ 	.byte	0x04, 0x29
        /*005a*/ 	.short	(.L_88 - .L_87)


	//   ....[0]....
.L_87:
        /*005c*/ 	.word	0x05000007


	//   ....[1]....
        /*0060*/ 	.word	0x05000007


	//   ....[2]....
        /*0064*/ 	.word	0x05000007


	//   ....[3]....
        /*0068*/ 	.word	0x05000007


	//   ....[4]....
        /*006c*/ 	.word	0xffffffff


	//   ....[5]....
        /*0070*/ 	.word	0x05000007


	//   ....[6]....
        /*0074*/ 	.word	0x05000007


	//   ....[7]....
        /*0078*/ 	.word	0x05000007


	//----- nvinfo : EIATTR_COOP_GROUP_INSTR_OFFSETS
	.align		4
.L_88:
        /*007c*/ 	.byte	0x04, 0x28
        /*007e*/ 	.short	(.L_90 - .L_89)


	//   ....[0]....
.L_89:
        /*0080*/ 	.word	0x000001f0


	//   ....[1]....
        /*0084*/ 	.word	0x00000220


	//   ....[2]....
        /*0088*/ 	.word	0x00000240


	//   ....[3]....
        /*008c*/ 	.word	0x00000260


	//   ....[4]....
        /*0090*/ 	.word	0x00000300


	//   ....[5]....
        /*0094*/ 	.word	0x00000860


	//   ....[6]....
        /*0098*/ 	.word	0x000008f0


	//   ....[7]....
        /*009c*/ 	.word	0x00000980


	//----- nvinfo : EIATTR_VRC_CTA_INIT_COUNT
	.align		4
.L_90:
        /*00a0*/ 	.byte	0x02, 0x4a
	.zero		1
	.zero		1


	//----- nvinfo : EIATTR_EXIT_INSTR_OFFSETS
	.align		4
        /*00a4*/ 	.byte	0x04, 0x1c
        /*00a6*/ 	.short	(.L_92 - .L_91)


	//   ....[0]....
.L_91:
        /*00a8*/ 	.word	0x00000310


	//   ....[1]....
        /*00ac*/ 	.word	0x00000810


	//----- nvinfo : EIATTR_CRS_STACK_SIZE
	.align		4
.L_92:
        /*00b0*/ 	.byte	0x04, 0x1e
        /*00b2*/ 	.short	(.L_94 - .L_93)
.L_93:
        /*00b4*/ 	.word	0x00000000


	//----- nvinfo : EIATTR_CBANK_PARAM_SIZE
	.align		4
.L_94:
        /*00b8*/ 	.byte	0x03, 0x19
        /*00ba*/ 	.short	0x0014


	//----- nvinfo : EIATTR_PARAM_CBANK
	.align		4
        /*00bc*/ 	.byte	0x04, 0x0a
        /*00be*/ 	.short	(.L_96 - .L_95)
	.align		4
.L_95:
        /*00c0*/ 	.word	index@(.nv.constant0._Z15tiled_reductionILi16EEvPiPKii)
        /*00c4*/ 	.short	0x0380
        /*00c6*/ 	.short	0x0014


	//----- nvinfo : EIATTR_SW_WAR
	.align		4
.L_96:
        /*00c8*/ 	.byte	0x04, 0x36
        /*00ca*/ 	.short	(.L_98 - .L_97)
.L_97:
        /*00cc*/ 	.word	0x00000008
.L_98:


//--------------------- .nv.info._Z15tiled_reductionILi8EEvPiPKii --------------------------
	.section	.nv.info._Z15tiled_reductionILi8EEvPiPKii,"",@"SHT_CUDA_INFO"
	.sectionflags	@""
	.align	4


	//----- nvinfo : EIATTR_CUDA_API_VERSION
	.align		4
        /*0000*/ 	.byte	0x04, 0x37
        /*0002*/ 	.short	(.L_100 - .L_99)
.L_99:
        /*0004*/ 	.word	0x00000082


	//----- nvinfo : EIATTR_KPARAM_INFO
	.align		4
.L_100:
        /*0008*/ 	.byte	0x04, 0x17
        /*000a*/ 	.short	(.L_102 - .L_101)
.L_101:
        /*000c*/ 	.word	0x00000000
        /*0010*/ 	.short	0x0002
        /*0012*/ 	.short	0x0010
        /*0014*/ 	.byte	0x00, 0xf0, 0x11, 0x00


	//----- nvinfo : EIATTR_KPARAM_INFO
	.align		4
.L_102:
        /*0018*/ 	.byte	0x04, 0x17
        /*001a*/ 	.short	(.L_104 - .L_103)
.L_103:
        /*001c*/ 	.word	0x00000000
        /*0020*/ 	.short	0x0001
        /*0022*/ 	.short	0x0008
        /*0024*/ 	.byte	0x00, 0xf5, 0x21, 0x00


	//----- nvinfo : EIATTR_KPARAM_INFO
	.align		4
.L_104:
        /*0028*/ 	.byte	0x04, 0x17
        /*002a*/ 	.short	(.L_106 - .L_105)
.L_105:
        /*002c*/ 	.word	0x00000000
        /*0030*/ 	.short	0x0000
        /*0032*/ 	.short	0x0000
        /*0034*/ 	.byte	0x00, 0xf5, 0x21, 0x00


	//----- nvinfo : EIATTR_SPARSE_MMA_MASK
	.align		4
.L_106:
        /*0038*/ 	.byte	0x03, 0x50
        /*003a*/ 	.short	0x0000


	//----- nvinfo : EIATTR_MAXREG_COUNT
	.align		4
        /*003c*/ 	.byte	0x03, 0x1b
        /*003e*/ 	.short	0x00ff


	//----- nvinfo : EIATTR_NUM_BARRIERS
	.align		4
        /*0040*/ 	.byte	0x02, 0x4c
        /*0042*/ 	.byte	0x01
	.zero		1


	//----- nvinfo : EIATTR_MERCURY_ISA_VERSION
	.align		4
        /*0044*/ 	.byte	0x03, 0x5f
        /*0046*/ 	.short	0x0101


	//----- nvinfo : EIATTR_INT_WARP_WIDE_INSTR_OFFSETS
	.align		4
        /*0048*/ 	.byte	0x04, 0x31
        /*004a*/ 	.short	(.L_108 - .L_107)


	//   ....[0]....
.L_107:
        /*004c*/ 	.word	0x000001b0


	//   ....[1]....
        /*0050*/ 	.word	0x000001c0


	//   ....[2]....
        /*0054*/ 	.word	0x000001d0


	//----- nvinfo : EIATTR_COOP_GROUP_MASK_REGIDS
	.align		4
.L_108:
        /*0058*/ 	.byte	0x04, 0x29
        /*005a*/ 	.short	(.L_110 - .L_109)


	//   ....[0]....
.L_109:
        /*005c*/ 	.word	0x05000007


	//   ....[1]....
        /*0060*/ 	.word	0x05000007


	//   ....[2]....
        /*0064*/ 	.word	0x05000007


	//   ....[3]....
        /*0068*/ 	.word	0xffffffff


	//   ....[4]....
        /*006c*/ 	.word	0x05000007


	//   ....[5]....
        /*0070*/ 	.word	0x05000007


	//----- nvinfo : EIATTR_COOP_GROUP_INSTR_OFFSETS
	.align		4
.L_110:
        /*0074*/ 	.byte	0x04, 0x28
        /*0076*/ 	.short	(.L_112 - .L_111)


	//   ....[0]....
.L_111:
        /*0078*/ 	.word	0x000001f0


	//   ....[1]....
        /*007c*/ 	.word	0x00000220


	//   ....[2]....
        /*0080*/ 	.word	0x00000240


	//   ....[3]....
        /*0084*/ 	.word	0x000002e0


	//   ....[4]....
        /*0088*/ 	.word	0x00000840


	//   ....[5]....
        /*008c*/ 	.word	0x000008d0


	//----- nvinfo : EIATTR_VRC_CTA_INIT_COUNT
	.align		4
.L_112:
        /*0090*/ 	.byte	0x02, 0x4a
	.zero		1
	.zero		1


	//----- nvinfo : EIATTR_EXIT_INSTR_OFFSETS
	.align		4
        /*0094*/ 	.byte	0x04, 0x1c
        /*0096*/ 	.short	(.L_114 - .L_113)


	//   ....[0]....
.L_113:
        /*0098*/ 	.word	0x000002f0


	//   ....[1]....
        /*009c*/ 	.word	0x000007f0


	//----- nvinfo : EIATTR_CRS_STACK_SIZE
	.align		4
.L_114:
        /*00a0*/ 	.byte	0x04, 0x1e
        /*00a2*/ 	.short	(.L_116 - .L_115)
.L_115:
        /*00a4*/ 	.word	0x00000000


	//----- nvinfo : EIATTR_CBANK_PARAM_SIZE
	.align		4
.L_116:
        /*00a8*/ 	.byte	0x03, 0x19
        /*00aa*/ 	.short	0x0014


	//----- nvinfo : EIATTR_PARAM_CBANK
	.align		4
        /*00ac*/ 	.byte	0x04, 0x0a
        /*00ae*/ 	.short	(.L_118 - .L_117)
	.align		4
.L_117:
        /*00b0*/ 	.word	index@(.nv.constant0._Z15tiled_reductionILi8EEvPiPKii)
        /*00b4*/ 	.short	0x0380
        /*00b6*/ 	.short	0x0014


	//----- nvinfo : EIATTR_SW_WAR
	.align		4
.L_118:
        /*00b8*/ 	.byte	0x04, 0x36
        /*00ba*/ 	.short	(.L_120 - .L_119)
.L_119:
        /*00bc*/ 	.word	0x00000008
.L_120:


//--------------------- .nv.info._Z15tiled_reductionILi4EEvPiPKii --------------------------
	.section	.nv.info._Z15tiled_reductionILi4EEvPiPKii,"",@"SHT_CUDA_INFO"
	.sectionflags	@""
	.align	4


	//----- nvinfo : EIATTR_CUDA_API_VERSION
	.align		4
        /*0000*/ 	.byte	0x04, 0x37
        /*0002*/ 	.short	(.L_122 - .L_121)
.L_121:
        /*0004*/ 	.word	0x00000082


	//----- nvinfo : EIATTR_KPARAM_INFO
	.align		4
.L_122:
        /*0008*/ 	.byte	0x04, 0x17
        /*000a*/ 	.short	(.L_124 - .L_123)
.L_123:
        /*000c*/ 	.word	0x00000000
        /*0010*/ 	.short	0x0002
        /*0012*/ 	.short	0x0010
        /*0014*/ 	.byte	0x00, 0xf0, 0x11, 0x00


	//----- nvinfo : EIATTR_KPARAM_INFO
	.align		4
.L_124:
        /*0018*/ 	.byte	0x04, 0x17
        /*001a*/ 	.short	(.L_126 - .L_125)
.L_125:
        /*001c*/ 	.word	0x00000000
        /*0020*/ 	.short	0x0001
        /*0022*/ 	.short	0x0008
        /*0024*/ 	.byte	0x00, 0xf5, 0x21, 0x00


	//----- nvinfo : EIATTR_KPARAM_INFO
	.align		4
.L_126:
        /*0028*/ 	.byte	0x04, 0x17
        /*002a*/ 	.short	(.L_128 - .L_127)
.L_127:
        /*002c*/ 	.word	0x00000000
        /*0030*/ 	.short	0x0000
        /*0032*/ 	.short	0x0000
        /*0034*/ 	.byte	0x00, 0xf5, 0x21, 0x00


	//----- nvinfo : EIATTR_SPARSE_MMA_MASK
	.align		4
.L_128:
        /*0038*/ 	.byte	0x03, 0x50
        /*003a*/ 	.short	0x0000


	//----- nvinfo : EIATTR_MAXREG_COUNT
	.align		4
        /*003c*/ 	.byte	0x03, 0x1b
        /*003e*/ 	.short	0x00ff


	//----- nvinfo : EIATTR_NUM_BARRIERS
	.align		4
        /*0040*/ 	.byte	0x02, 0x4c
        /*0042*/ 	.byte	0x01
	.zero		1


	//----- nvinfo : EIATTR_MERCURY_ISA_VERSION
	.align		4
        /*0044*/ 	.byte	0x03, 0x5f
        /*0046*/ 	.short	0x0101


	//----- nvinfo : EIATTR_COOP_GROUP_MASK_REGIDS
	.align		4
        /*0048*/ 	.byte	0x04, 0x29
        /*004a*/ 	.short	(.L_130 - .L_129)


	//   ....[0]....
.L_129:
        /*004c*/ 	.word	0x05000007


	//   ....[1]....
        /*0050*/ 	.word	0x05000007


	//   ....[2]....
        /*0054*/ 	.word	0xffffffff


	//----- nvinfo : EIATTR_COOP_GROUP_INSTR_OFFSETS
	.align		4
.L_130:
        /*0058*/ 	.byte	0x04, 0x28
        /*005a*/ 	.short	(.L_132 - .L_131)


	//   ....[0]....
.L_131:
        /*005c*/ 	.word	0x00000210


	//   ....[1]....
        /*0060*/ 	.word	0x00000240


	//   ....[2]....
        /*0064*/ 	.word	0x00000280


	//----- nvinfo : EIATTR_VRC_CTA_INIT_COUNT
	.align		4
.L_132:
        /*0068*/ 	.byte	0x02, 0x4a
	.zero		1
	.zero		1


	//----- nvinfo : EIATTR_EXIT_INSTR_OFFSETS
	.align		4
        /*006c*/ 	.byte	0x04, 0x1c
        /*006e*/ 	.short	(.L_134 - .L_133)


	//   ....[0]....
.L_133:
        /*0070*/ 	.word	0x00000290


	//   ....[1]....
        /*0074*/ 	.word	0x00000790


	//----- nvinfo : EIATTR_CBANK_PARAM_SIZE
	.align		4
.L_134:
        /*0078*/ 	.byte	0x03, 0x19
        /*007a*/ 	.short	0x0014


	//----- nvinfo : EIATTR_PARAM_CBANK
	.align		4
        /*007c*/ 	.byte	0x04, 0x0a
        /*007e*/ 	.short	(.L_136 - .L_135)
	.align		4
.L_135:
        /*0080*/ 	.word	index@(.nv.constant0._Z15tiled_reductionILi4EEvPiPKii)
        /*0084*/ 	.short	0x0380
        /*0086*/ 	.short	0x0014


	//----- nvinfo : EIATTR_SW_WAR
	.align		4
.L_136:
        /*0088*/ 	.byte	0x04, 0x36
        /*008a*/ 	.short	(.L_138 - .L_137)
.L_137:
        /*008c*/ 	.word	0x00000008
.L_138:


//--------------------- .nv.info._Z16print_group_infoPi --------------------------
	.section	.nv.info._Z16print_group_infoPi,"",@"SHT_CUDA_INFO"
	.sectionflags	@""
	.align	4


	//----- nvinfo : EIATTR_CUDA_API_VERSION
	.align		4
        /*0000*/ 	.byte	0x04, 0x37
        /*0002*/ 	.short	(.L_140 - .L_139)
.L_139:
        /*0004*/ 	.word	0x00000082


	//----- nvinfo : EIATTR_KPARAM_INFO
	.align		4
.L_140:
        /*0008*/ 	.byte	0x04, 0x17
        /*000a*/ 	.short	(.L_142 - .L_141)
.L_141:
        /*000c*/ 	.word	0x00000000
        /*0010*/ 	.short	0x0000
        /*0012*/ 	.short	0x0000
        /*0014*/ 	.byte	0x00, 0xf5, 0x21, 0x00


	//----- nvinfo : EIATTR_SPARSE_MMA_MASK
	.align		4
.L_142:
        /*0018*/ 	.byte	0x03, 0x50
        /*001a*/ 	.short	0x0000


	//----- nvinfo : EIATTR_MAXREG_COUNT
	.align		4
        /*001c*/ 	.byte	0x03, 0x1b
        /*001e*/ 	.short	0x00ff


	//----- nvinfo : EIATTR_EXTERNS
	.align		4
        /*0020*/ 	.byte	0x04, 0x0f
        /*0022*/ 	.short	(.L_144 - .L_143)


	//   ....[0]....
	.align		4
.L_143:
        /*0024*/ 	.word	index@(vprintf)


	//----- nvinfo : EIATTR_MERCURY_ISA_VERSION
	.align		4
.L_144:
        /*0028*/ 	.byte	0x03, 0x5f
        /*002a*/ 	.short	0x0101


	//----- nvinfo : EIATTR_VRC_CTA_INIT_COUNT
	.align		4
        /*002c*/ 	.byte	0x02, 0x4a
	.zero		1
	.zero		1


	//----- nvinfo : EIATTR_SYSCALL_OFFSETS
	.align		4
        /*0030*/ 	.byte	0x04, 0x46
        /*0032*/ 	.short	(.L_146 - .L_145)


	//   ....[0]....
.L_145:
        /*0034*/ 	.word	0x000001b0


	//   ....[1]....
        /*0038*/ 	.word	0x00000250


	//   ....[2]....
        /*003c*/ 	.word	0x00000320


	//   ....[3]....
        /*0040*/ 	.word	0x00000470


	//   ....[4]....
        /*0044*/ 	.word	0x000005b0


	//----- nvinfo : EIATTR_EXIT_INSTR_OFFSETS
	.align		4
.L_146:
        /*0048*/ 	.byte	0x04, 0x1c
        /*004a*/ 	.short	(.L_148 - .L_147)


	//   ....[0]....
.L_147:
        /*004c*/ 	.word	0x000004a0


	//   ....[1]....
        /*0050*/ 	.word	0x000005c0


	//----- nvinfo : EIATTR_CRS_STACK_SIZE
	.align		4
.L_148:
        /*0054*/ 	.byte	0x04, 0x1e
        /*0056*/ 	.short	(.L_150 - .L_149)
.L_149:
        /*0058*/ 	.word	0x00000000


	//----- nvinfo : EIATTR_CBANK_PARAM_SIZE
	.align		4
.L_150:
        /*005c*/ 	.byte	0x03, 0x19
        /*005e*/ 	.short	0x0008


	//----- nvinfo : EIATTR_PARAM_CBANK
	.align		4
        /*0060*/ 	.byte	0x04, 0x0a
        /*0062*/ 	.short	(.L_152 - .L_151)
	.align		4
.L_151:
        /*0064*/ 	.word	index@(.nv.constant0._Z16print_group_infoPi)
        /*0068*/ 	.short	0x0380
        /*006a*/ 	.short	0x0008


	//----- nvinfo : EIATTR_SW_WAR
	.align		4
.L_152:
        /*006c*/ 	.byte	0x04, 0x36
        /*006e*/ 	.short	(.L_154 - .L_153)
.L_153:
        /*0070*/ 	.word	0x00000008
.L_154:


//--------------------- .nv.info._Z26vote_operations_comparisonPiS_S_PKiii --------------------------
	.section	.nv.info._Z26vote_operations_comparisonPiS_S_PKiii,"",@"SHT_CUDA_INFO"
	.sectionflags	@""
	.align	4


	//----- nvinfo : EIATTR_CUDA_API_VERSION
	.align		4
        /*0000*/ 	.byte	0x04, 0x37
        /*0002*/ 	.short	(.L_156 - .L_155)
.L_155:
        /*0004*/ 	.word	0x00000082


	//----- nvinfo : EIATTR_KPARAM_INFO
	.align		4
.L_156:
        /*0008*/ 	.byte	0x04, 0x17
        /*000a*/ 	.short	(.L_158 - .L_157)
.L_157:
        /*000c*/ 	.word	0x00000000
        /*0010*/ 	.short	0x0005
        /*0012*/ 	.short	0x0024
        /*0014*/ 	.byte	0x00, 0xf0, 0x11, 0x00


	//----- nvinfo : EIATTR_KPARAM_INFO
	.align		4
.L_158:
        /*0018*/ 	.byte	0x04, 0x17
        /*001a*/ 	.short	(.L_160 - .L_159)
.L_159:
        /*001c*/ 	.word	0x00000000
        /*0020*/ 	.short	0x0004
        /*0022*/ 	.short	0x0020
        /*0024*/ 	.byte	0x00, 0xf0, 0x11, 0x00


	//----- nvinfo : EIATTR_KPARAM_INFO
	.align		4
.L_160:
        /*0028*/ 	.byte	0x04, 0x17
        /*002a*/ 	.short	(.L_162 - .L_161)
.L_161:
        /*002c*/ 	.word	0x00000000
        /*0030*/ 	.short	0x0003
        /*0032*/ 	.short	0x0018
        /*0034*/ 	.byte	0x00, 0xf5, 0x21, 0x00


	//----- nvinfo : EIATTR_KPARAM_INFO
	.align		4
.L_162:
        /*0038*/ 	.byte	0x04, 0x17
        /*003a*/ 	.short	(.L_164 - .L_163)
.L_163:
        /*003c*/ 	.word	0x00000000
        /*0040*/ 	.short	0x0002
        /*0042*/ 	.short	0x0010
        /*0044*/ 	.byte	0x00, 0xf5, 0x21, 0x00


	//----- nvinfo : EIATTR_KPARAM_INFO
	.align		4
.L_164:
        /*0048*/ 	.byte	0x04, 0x17
        /*004a*/ 	.short	(.L_166 - .L_165)
.L_165:
        /*004c*/ 	.word	0x00000000
        /*0050*/ 	.short	0x0001
        /*0052*/ 	.short	0x0008
        /*0054*/ 	.byte	0x00, 0xf5, 0x21, 0x00


	//----- nvinfo : EIATTR_KPARAM_INFO
	.align		4
.L_166:
        /*0058*/ 	.byte	0x04, 0x17
        /*005a*/ 	.short	(.L_168 - .L_167)
.L_167:
        /*005c*/ 	.word	0x00000000
        /*0060*/ 	.short	0x0000
        /*0062*/ 	.short	0x0000
        /*0064*/ 	.byte	0x00, 0xf5, 0x21, 0x00


	//----- nvinfo : EIATTR_SPARSE_MMA_MASK
	.align		4
.L_168:
        /*0068*/ 	.byte	0x03, 0x50
        /*006a*/ 	.short	0x0000


	//----- nvinfo : EIATTR_MAXREG_COUNT
	.align		4
        /*006c*/ 	.byte	0x03, 0x1b
        /*006e*/ 	.short	0x00ff


	//----- nvinfo : EIATTR_MERCURY_ISA_VERSION
	.align		4
        /*0070*/ 	.byte	0x03, 0x5f
        /*0072*/ 	.short	0x0101


	//----- nvinfo : EIATTR_COOP_GROUP_MASK_REGIDS
	.align		4
        /*0074*/ 	.byte	0x04, 0x29
        /*0076*/ 	.short	(.L_170 - .L_169)


	//   ....[0]....
.L_169:
        /*0078*/ 	.word	0xffffffff


	//----- nvinfo : EIATTR_COOP_GROUP_INSTR_OFFSETS
	.align		4
.L_170:
        /*007c*/ 	.byte	0x04, 0x28
        /*007e*/ 	.short	(.L_172 - .L_171)


	//   ....[0]....
.L_171:
        /*0080*/ 	.word	0x000001a0


	//----- nvinfo : EIATTR_VRC_CTA_INIT_COUNT
	.align		4
.L_172:
        /*0084*/ 	.byte	0x02, 0x4a
	.zero		1
	.zero		1


	//----- nvinfo : EIATTR_EXIT_INSTR_OFFSETS
	.align		4
        /*0088*/ 	.byte	0x04, 0x1c
        /*008a*/ 	.short	(.L_174 - .L_173)


	//   ....[0]....
.L_173:
        /*008c*/ 	.word	0x000001b0


	//   ....[1]....
        /*0090*/ 	.word	0x000002b0


	//----- nvinfo : EIATTR_CRS_STACK_SIZE
	.align		4
.L_174:
        /*0094*/ 	.byte	0x04, 0x1e
        /*0096*/ 	.short	(.L_176 - .L_175)
.L_175:
        /*0098*/ 	.word	0x00000000


	//----- nvinfo : EIATTR_CBANK_PARAM_SIZE
	.align		4
.L_176:
        /*009c*/ 	.byte	0x03, 0x19
        /*009e*/ 	.short	0x0028


	//----- nvinfo : EIATTR_PARAM_CBANK
	.align		4
        /*00a0*/ 	.byte	0x04, 0x0a
        /*00a2*/ 	.short	(.L_178 - .L_177)
	.align		4
.L_177:
        /*00a4*/ 	.word	index@(.nv.constant0._Z26vote_operations_comparisonPiS_S_PKiii)
        /*00a8*/ 	.short	0x0380
        /*00aa*/ 	.short	0x0028


	//----- nvinfo : EIATTR_SW_WAR
	.align		4
.L_178:
        /*00ac*/ 	.byte	0x04, 0x36
        /*00ae*/ 	.short	(.L_180 - .L_179)
.L_179:
        /*00b0*/ 	.word	0x00000008
.L_180:


//--------------------- .nv.info._Z22process_with_coalescedPiPKiii --------------------------
	.section	.nv.info._Z22process_with_coalescedPiPKiii,"",@"SHT_CUDA_INFO"
	.sectionflags	@""
	.align	4


	//----- nvinfo : EIATTR_CUDA_API_VERSION
	.align		4
        /*0000*/ 	.byte	0x04, 0x37
        /*0002*/ 	.short	(.L_182 - .L_181)
.L_181:
        /*0004*/ 	.word	0x00000082


	//----- nvinfo : EIATTR_KPARAM_INFO
	.align		4
.L_182:
        /*0008*/ 	.byte	0x04, 0x17
        /*000a*/ 	.short	(.L_184 - .L_183)
.L_183:
        /*000c*/ 	.word	0x00000000
        /*0010*/ 	.short	0x0003
        /*0012*/ 	.short	0x0014
        /*0014*/ 	.byte	0x00, 0xf0, 0x11, 0x00


	//----- nvinfo : EIATTR_KPARAM_INFO
	.align		4
.L_184:
        /*0018*/ 	.byte	0x04, 0x17
        /*001a*/ 	.short	(.L_186 - .L_185)
.L_185:
        /*001c*/ 	.word	0x00000000
        /*0020*/ 	.short	0x0002
        /*0022*/ 	.short	0x0010
        /*0024*/ 	.byte	0x00, 0xf0, 0x11, 0x00


	//----- nvinfo : EIATTR_KPARAM_INFO
	.align		4
.L_186:
        /*0028*/ 	.byte	0x04, 0x17
        /*002a*/ 	.short	(.L_188 - .L_187)
.L_187:
        /*002c*/ 	.word	0x00000000
        /*0030*/ 	.short	0x0001
        /*0032*/ 	.short	0x0008
        /*0034*/ 	.byte	0x00, 0xf5, 0x21, 0x00


	//----- nvinfo : EIATTR_KPARAM_INFO
	.align		4
.L_188:
        /*0038*/ 	.byte	0x04, 0x17
        /*003a*/ 	.short	(.L_190 - .L_189)
.L_189:
        /*003c*/ 	.word	0x00000000
        /*0040*/ 	.short	0x0000
        /*0042*/ 	.short	0x0000
        /*0044*/ 	.byte	0x00, 0xf5, 0x21, 0x00


	//----- nvinfo : EIATTR_SPARSE_MMA_MASK
	.align		4
.L_190:
        /*0048*/ 	.byte	0x03, 0x50
        /*004a*/ 	.short	0x0000


	//----- nvinfo : EIATTR_MAXREG_COUNT
	.align		4
        /*004c*/ 	.byte	0x03, 0x1b
        /*004e*/ 	.short	0x00ff


	//----- nvinfo : EIATTR_MERCURY_ISA_VERSION
	.align		4
        /*0050*/ 	.byte	0x03, 0x5f
        /*0052*/ 	.short	0x0101


	//----- nvinfo : EIATTR_COOP_GROUP_MASK_REGIDS
	.align		4
        /*0054*/ 	.byte	0x04, 0x29
        /*0056*/ 	.short	(.L_192 - .L_191)


	//   ....[0]....
.L_191:
        /*0058*/ 	.word	0xffffffff


	//   ....[1]....
        /*005c*/ 	.word	0x05000003


	//----- nvinfo : EIATTR_COOP_GROUP_INSTR_OFFSETS
	.align		4
.L_192:
        /*0060*/ 	.byte	0x04, 0x28
        /*0062*/ 	.short	(.L_194 - .L_193)


	//   ....[0]....
.L_193:
        /*0064*/ 	.word	0x000001e0


	//   ....[1]....
        /*0068*/ 	.word	0x000005a0


	//----- nvinfo : EIATTR_VRC_CTA_INIT_COUNT
	.align		4
.L_194:
        /*006c*/ 	.byte	0x02, 0x4a
	.zero		1
	.zero		1


	//----- nvinfo : EIATTR_EXIT_INSTR_OFFSETS
	.align		4
        /*0070*/ 	.byte	0x04, 0x1c
        /*0072*/ 	.short	(.L_196 - .L_195)


	//   ....[0]....
.L_195:
        /*0074*/ 	.word	0x000000d0


	//   ....[1]....
        /*0078*/ 	.word	0x00000600


	//   ....[2]....
        /*007c*/ 	.word	0x00000640


	//   ....[3]....
        /*0080*/ 	.word	0x00000680


	//----- nvinfo : EIATTR_CRS_STACK_SIZE
	.align		4
.L_196:
        /*0084*/ 	.byte	0x04, 0x1e
        /*0086*/ 	.short	(.L_198 - .L_197)
.L_197:
        /*0088*/ 	.word	0x00000000


	//----- nvinfo : EIATTR_CBANK_PARAM_SIZE
	.align		4
.L_198:
        /*008c*/ 	.byte	0x03, 0x19
        /*008e*/ 	.short	0x0018


	//----- nvinfo : EIATTR_PARAM_CBANK
	.align		4
        /*0090*/ 	.byte	0x04, 0x0a
        /*0092*/ 	.short	(.L_200 - .L_199)
	.align		4
.L_199:
        /*0094*/ 	.word	index@(.nv.constant0._Z22process_with_coalescedPiPKiii)
        /*0098*/ 	.short	0x0380
        /*009a*/ 	.short	0x0018


	//----- nvinfo : EIATTR_SW_WAR
	.align		4
.L_200:
        /*009c*/ 	.byte	0x04, 0x36
        /*009e*/ 	.short	(.L_202 - .L_201)
.L_201:
        /*00a0*/ 	.word	0x00000008
.L_202:


//--------------------- .nv.info._Z19sum_reduction_tiledPiPKii --------------------------
	.section	.nv.info._Z19sum_reduction_tiledPiPKii,"",@"SHT_CUDA_INFO"
	.sectionflags	@""
	.align	4


	//----- nvinfo : EIATTR_CUDA_API_VERSION
	.align		4
        /*0000*/ 	.byte	0x04, 0x37
        /*0002*/ 	.short	(.L_204 - .L_203)
.L_203:
        /*0004*/ 	.word	0x00000082


	//----- nvinfo : EIATTR_KPARAM_INFO
	.align		4
.L_204:
        /*0008*/ 	.byte	0x04, 0x17
        /*000a*/ 	.short	(.L_206 - .L_205)
.L_205:
        /*000c*/ 	.word	0x00000000
        /*0010*/ 	.short	0x0002
        /*0012*/ 	.short	0x0010
        /*0014*/ 	.byte	0x00, 0xf0, 0x11, 0x00


	//----- nvinfo : EIATTR_KPARAM_INFO
	.align		4
.L_206:
        /*0018*/ 	.byte	0x04, 0x17
        /*001a*/ 	.short	(.L_208 - .L_207)
.L_207:
        /*001c*/ 	.word	0x00000000
        /*0020*/ 	.short	0x0001
        /*0022*/ 	.short	0x0008
        /*0024*/ 	.byte	0x00, 0xf5, 0x21, 0x00


	//----- nvinfo : EIATTR_KPARAM_INFO
	.align		4
.L_208:
        /*0028*/ 	.byte	0x04, 0x17
        /*002a*/ 	.short	(.L_210 - .L_209)
.L_209:
        /*002c*/ 	.word	0x00000000
        /*0030*/ 	.short	0x0000
        /*0032*/ 	.short	0x0000
        /*0034*/ 	.byte	0x00, 0xf5, 0x21, 0x00


	//----- nvinfo : EIATTR_SPARSE_MMA_MASK
	.align		4
.L_210:
        /*0038*/ 	.byte	0x03, 0x50
        /*003a*/ 	.short	0x0000


	//----- nvinfo : EIATTR_MAXREG_COUNT
	.align		4
        /*003c*/ 	.byte	0x03, 0x1b
        /*003e*/ 	.short	0x00ff


	//----- nvinfo : EIATTR_NUM_BARRIERS
	.align		4
        /*0040*/ 	.byte	0x02, 0x4c
        /*0042*/ 	.byte	0x01
	.zero		1


	//----- nvinfo : EIATTR_MERCURY_ISA_VERSION
	.align		4
        /*0044*/ 	.byte	0x03, 0x5f
        /*0046*/ 	.short	0x0101


	//----- nvinfo : EIATTR_COOP_GROUP_MASK_REGIDS
	.align		4
        /*0048*/ 	.byte	0x04, 0x29
        /*004a*/ 	.short	(.L_212 - .L_211)


	//   ....[0]....
.L_211:
        /*004c*/ 	.word	0xffffffff


	//   ....[1]....
        /*0050*/ 	.word	0xffffffff


	//   ....[2]....
        /*0054*/ 	.word	0xffffffff


	//   ....[3]....
        /*0058*/ 	.word	0xffffffff


	//   ....[4]....
        /*005c*/ 	.word	0xffffffff


	//   ....[5]....
        /*0060*/ 	.word	0xffffffff


	//   ....[6]....
        /*0064*/ 	.word	0xffffffff


	//   ....[7]....
        /*0068*/ 	.word	0xffffffff


	//   ....[8]....
        /*006c*/ 	.word	0xffffffff


	//   ....[9]....
        /*0070*/ 	.word	0xffffffff


	//   ....[10]....
        /*0074*/ 	.word	0xffffffff


	//----- nvinfo : EIATTR_COOP_GROUP_INSTR_OFFSETS
	.align		4
.L_212:
        /*0078*/ 	.byte	0x04, 0x28
        /*007a*/ 	.short	(.L_214 - .L_213)


	//   ....[0]....
.L_213:
        /*007c*/ 	.word	0x000001a0


	//   ....[1]....
        /*0080*/ 	.word	0x000001c0


	//   ....[2]....
        /*0084*/ 	.word	0x000001e0


	//   ....[3]....
        /*0088*/ 	.word	0x00000200


	//   ....[4]....
        /*008c*/ 	.word	0x00000220


	//   ....[5]....
        /*0090*/ 	.word	0x00000250


	//   ....[6]....
        /*0094*/ 	.word	0x00000310


	//   ....[7]....
        /*0098*/ 	.word	0x00000330


	//   ....[8]....
        /*009c*/ 	.word	0x00000350


	//   ....[9]....
        /*00a0*/ 	.word	0x00000370


	//   ....[10]....
        /*00a4*/ 	.word	0x00000390


	//----- nvinfo : EIATTR_VRC_CTA_INIT_COUNT
	.align		4
.L_214:
        /*00a8*/ 	.byte	0x02, 0x4a
	.zero		1
	.zero		1


	//----- nvinfo : EIATTR_EXIT_INSTR_OFFSETS
	.align		4
        /*00ac*/ 	.byte	0x04, 0x1c
        /*00ae*/ 	.short	(.L_216 - .L_215)


	//   ....[0]....
.L_215:
        /*00b0*/ 	.word	0x00000260


	//   ....[1]....
        /*00b4*/ 	.word	0x000003a0


	//   ....[2]....
        /*00b8*/ 	.word	0x000003f0


	//----- nvinfo : EIATTR_CBANK_PARAM_SIZE
	.align		4
.L_216:
        /*00bc*/ 	.byte	0x03, 0x19
        /*00be*/ 	.short	0x0014


	//----- nvinfo : EIATTR_PARAM_CBANK
	.align		4
        /*00c0*/ 	.byte	0x04, 0x0a
        /*00c2*/ 	.short	(.L_218 - .L_217)
	.align		4
.L_217:
        /*00c4*/ 	.word	index@(.nv.constant0._Z19sum_reduction_tiledPiPKii)
        /*00c8*/ 	.short	0x0380
        /*00ca*/ 	.short	0x0014


	//----- nvinfo : EIATTR_SW_WAR
	.align		4
.L_218:
        /*00cc*/ 	.byte	0x04, 0x36
        /*00ce*/ 	.short	(.L_220 - .L_219)
.L_219:
        /*00d0*/ 	.word	0x00000008
.L_220:


//--------------------- .nv.info._Z26sum_reduction_thread_blockPiPKii --------------------------
	.section	.nv.info._Z26sum_reduction_thread_blockPiPKii,"",@"SHT_CUDA_INFO"
	.sectionflags	@""
	.align	4


	//----- nvinfo : EIATTR_CUDA_API_VERSION
	.align		4
        /*0000*/ 	.byte	0x04, 0x37
        /*0002*/ 	.short	(.L_222 - .L_221)
.L_221:
        /*0004*/ 	.word	0x00000082


	//----- nvinfo : EIATTR_KPARAM_INFO
	.align		4
.L_222:
        /*0008*/ 	.byte	0x04, 0x17
        /*000a*/ 	.short	(.L_224 - .L_223)
.L_223:
        /*000c*/ 	.word	0x00000000
        /*0010*/ 	.short	0x0002
        /*0012*/ 	.short	0x0010
        /*0014*/ 	.byte	0x00, 0xf0, 0x11, 0x00


	//----- nvinfo : EIATTR_KPARAM_INFO
	.align		4
.L_224:
        /*0018*/ 	.byte	0x04, 0x17
        /*001a*/ 	.short	(.L_226 - .L_225)
.L_225:
        /*001c*/ 	.word	0x00000000
        /*0020*/ 	.short	0x0001
        /*0022*/ 	.short	0x0008
        /*0024*/ 	.byte	0x00, 0xf5, 0x21, 0x00


	//----- nvinfo : EIATTR_KPARAM_INFO
	.align		4
.L_226:
        /*0028*/ 	.byte	0x04, 0x17
        /*002a*/ 	.short	(.L_228 - .L_227)
.L_227:
        /*002c*/ 	.word	0x00000000
        /*0030*/ 	.short	0x0000
        /*0032*/ 	.short	0x0000
        /*0034*/ 	.byte	0x00, 0xf5, 0x21, 0x00


	//----- nvinfo : EIATTR_SPARSE_MMA_MASK
	.align		4
.L_228:
        /*0038*/ 	.byte	0x03, 0x50
        /*003a*/ 	.short	0x0000


	//----- nvinfo : EIATTR_MAXREG_COUNT
	.align		4
        /*003c*/ 	.byte	0x03, 0x1b
        /*003e*/ 	.short	0x00ff


	//----- nvinfo : EIATTR_NUM_BARRIERS
	.align		4
        /*0040*/ 	.byte	0x02, 0x4c
        /*0042*/ 	.byte	0x01
	.zero		1


	//----- nvinfo : EIATTR_MERCURY_ISA_VERSION
	.align		4
        /*0044*/ 	.byte	0x03, 0x5f
        /*0046*/ 	.short	0x0101


	//----- nvinfo : EIATTR_COOP_GROUP_MASK_REGIDS
	.align		4
        /*0048*/ 	.byte	0x04, 0x29
        /*004a*/ 	.short	(.L_230 - .L_229)


	//   ....[0]....
.L_229:
        /*004c*/ 	.word	0xffffffff


	//   ....[1]....
        /*0050*/ 	.word	0xffffffff


	//----- nvinfo : EIATTR_COOP_GROUP_INSTR_OFFSETS
	.align		4
.L_230:
        /*0054*/ 	.byte	0x04, 0x28
        /*0056*/ 	.short	(.L_232 - .L_231)


	//   ....[0]....
.L_231:
        /*0058*/ 	.word	0x000001c0


	//   ....[1]....
        /*005c*/ 	.word	0x00000250


	//----- nvinfo : EIATTR_VRC_CTA_INIT_COUNT
	.align		4
.L_232:
        /*0060*/ 	.byte	0x02, 0x4a
	.zero		1
	.zero		1


	//----- nvinfo : EIATTR_EXIT_INSTR_OFFSETS
	.align		4
        /*0064*/ 	.byte	0x04, 0x1c
        /*0066*/ 	.short	(.L_234 - .L_233)


	//   ....[0]....
.L_233:
        /*0068*/ 	.word	0x00000290


	//   ....[1]....
        /*006c*/ 	.word	0x00000310


	//----- nvinfo : EIATTR_CBANK_PARAM_SIZE
	.align		4
.L_234:
        /*0070*/ 	.byte	0x03, 0x19
        /*0072*/ 	.short	0x0014


	//----- nvinfo : EIATTR_PARAM_CBANK
	.align		4
        /*0074*/ 	.byte	0x04, 0x0a
        /*0076*/ 	.short	(.L_236 - .L_235)
	.align		4
.L_235:
        /*0078*/ 	.word	index@(.nv.constant0._Z26sum_reduction_thread_blockPiPKii)
        /*007c*/ 	.short	0x0380
        /*007e*/ 	.short	0x0014


	//----- nvinfo : EIATTR_SW_WAR
	.align		4
.L_236:
        /*0080*/ 	.byte	0x04, 0x36
        /*0082*/ 	.short	(.L_238 - .L_237)
.L_237:
        /*0084*/ 	.word	0x00000008
.L_238:


//--------------------- .nv.callgraph             --------------------------
	.section	.nv.callgraph,"",@"SHT_CUDA_CALLGRAPH"
	.align	4
	.sectionentsize	8
	.align		4
        /*0000*/ 	.word	0x00000000
	.align		4
        /*0004*/ 	.word	0xffffffff
	.align		4
        /*0008*/ 	.word	index@(_Z16print_group_infoPi)
	.align		4
        /*000c*/ 	.word	index@(vprintf)
	.align		4
        /*0010*/ 	.word	0x00000000
	.align		4
        /*0014*/ 	.word	0xfffffffe
	.align		4
        /*0018*/ 	.word	0x00000000
	.align		4
        /*001c*/ 	.word	0xfffffffd
	.align		4
        /*0020*/ 	.word	0x00000000
	.align		4
        /*0024*/ 	.word	0xfffffffc


//--------------------- .nv.constant4             --------------------------
	.section	.nv.constant4,"a",@progbits
	.align	8
	.align		8
.nv.constant4:
        /*0000*/ 	.dword	$str
	.align		8
        /*0008*/ 	.dword	$str$1
	.align		8
        /*0010*/ 	.dword	$str$2
	.align		8
        /*0018*/ 	.dword	$str$3
	.align		8
        /*0020*/ 	.dword	$str$4
	.align		8
        /*0028*/ 	.dword	vprintf


//--------------------- .text._Z15tiled_reductionILi32EEvPiPKii --------------------------
	.section	.text._Z15tiled_reductionILi32EEvPiPKii,"ax",@progbits
	.align	128
        .global         _Z15tiled_reductionILi32EEvPiPKii
        .type           _Z15tiled_reductionILi32EEvPiPKii,@function
        .size           _Z15tiled_reductionILi32EEvPiPKii,(.L_x_65 - _Z15tiled_reductionILi32EEvPiPKii)
        .other          _Z15tiled_reductionILi32EEvPiPKii,@"STO_CUDA_ENTRY STV_DEFAULT"
_Z15tiled_reductionILi32EEvPiPKii:
.text._Z15tiled_reductionILi32EEvPiPKii:
[----:B------:R-:W-:Y:S01]  /*0000*/  LDC R1, c[0x0][0x37c] ;  /* 0x0000df00ff017b82 */ /* 0x000fe20000000800 */
[----:B------:R-:W0:Y:S01]  /*0010*/  S2R R2, SR_TID.Y ;  /* 0x0000000000027919 */ /* 0x000e220000002200 */
[----:B------:R-:W1:Y:S01]  /*0020*/  LDCU UR6, c[0x0][0x360] ;  /* 0x00006c00ff0677ac */ /* 0x000e620008000800 */
[----:B------:R-:W-:Y:S01]  /*0030*/  IMAD.MOV.U32 R4, RZ, RZ, RZ ;  /* 0x000000ffff047224 */ /* 0x000fe200078e00ff */
[----:B------:R-:W0:Y:S01]  /*0040*/  S2R R3, SR_TID.Z ;  /* 0x0000000000037919 */ /* 0x000e220000002300 */
[----:B------:R-:W1:Y:S01]  /*0050*/  LDCU UR7, c[0x0][0x364] ;  /* 0x00006c80ff0777ac */ /* 0x000e620008000800 */
[----:B------:R-:W2:Y:S01]  /*0060*/  S2R R5, SR_TID.X ;  /* 0x0000000000057919 */ /* 0x000ea20000002100 */
[----:B------:R-:W3:Y:S01]  /*0070*/  LDCU UR5, c[0x0][0x368] ;  /* 0x00006d00ff0577ac */ /* 0x000ee20008000800 */
[----:B------:R-:W4:Y:S01]  /*0080*/  S2R R0, SR_CTAID.X ;  /* 0x0000000000007919 */ /* 0x000f220000002500 */
[----:B------:R-:W5:Y:S01]  /*0090*/  LDCU UR8, c[0x0][0x390] ;  /* 0x00007200ff0877ac */ /* 0x000f620008000800 */
[----:B------:R-:W5:Y:S01]  /*00a0*/  LDCU.64 UR10, c[0x0][0x358] ;  /* 0x00006b00ff0a77ac */ /* 0x000f620008000a00 */
[----:B-1----:R-:W-:-:S04]  /*00b0*/  UIMAD UR4, UR6, UR7, URZ ;  /* 0x00000007060472a4 */ /* 0x002fc8000f8e02ff */
[----:B---3--:R-:W-:Y:S01]  /*00c0*/  UIMAD UR4, UR4, UR5, URZ ;  /* 0x00000005040472a4 */ /* 0x008fe2000f8e02ff */
[----:B0-----:R-:W-:-:S04]  /*00d0*/  IMAD R2, R3, UR7, R2 ;  /* 0x0000000703027c24 */ /* 0x001fc8000f8e0202 */
[----:B--2---:R-:W-:-:S04]  /*00e0*/  IMAD R5, R2, UR6, R5 ;  /* 0x0000000602057c24 */ /* 0x004fc8000f8e0205 */
[----:B----4-:R-:W-:-:S05]  /*00f0*/  IMAD R7, R0, UR4, R5 ;  /* 0x0000000400077c24 */ /* 0x010fca000f8e0205 */
[----:B-----5:R-:W-:-:S13]  /*0100*/  ISETP.GE.U32.AND P0, PT, R7, UR8, PT ;  /* 0x0000000807007c0c */ /* 0x020fda000bf06070 */
[----:B------:R-:W0:Y:S02]  /*0110*/  @!P0 LDC.64 R2, c[0x0][0x388] ;  /* 0x0000e200ff028b82 */ /* 0x000e240000000a00 */
[----:B0-----:R-:W-:-:S05]  /*0120*/  @!P0 IMAD.WIDE.U32 R2, R7, 0x4, R2 ;  /* 0x0000000407028825 */ /* 0x001fca00078e0002 */
[----:B------:R0:W2:Y:S01]  /*0130*/  @!P0 LDG.E R4, desc[UR10][R2.64] ;  /* 0x0000000a02048981 */ /* 0x0000a2000c1e1900 */
[C---:B------:R-:W-:Y:S02]  /*0140*/  LOP3.LUT P0, RZ, R5.reuse, 0x1f, RZ, 0xc0, !PT ;  /* 0x0000001f05ff7812 */ /* 0x040fe4000780c0ff */
[----:B------:R-:W-:-:S11]  /*0150*/  ISETP.NE.AND P1, PT, R5, RZ, PT ;  /* 0x000000ff0500720c */ /* 0x000fd60003f25270 */
[----:B------:R-:W1:Y:S01]  /*0160*/  @!P0 S2R R11, SR_CgaCtaId ;  /* 0x00000000000b8919 */ /* 0x000e620000008800 */
[----:B0-----:R-:W-:-:S04]  /*0170*/  @!P0 MOV R2, 0x400 ;  /* 0x0000040000028802 */ /* 0x001fc80000000f00 */
[----:B-1----:R-:W-:-:S04]  /*0180*/  @!P0 LEA R2, R11, R2, 0x18 ;  /* 0x000000020b028211 */ /* 0x002fc800078ec0ff */
[----:B------:R-:W-:Y:S01]  /*0190*/  @!P0 LEA.HI R2, R5, R2, RZ, 0x1d ;  /* 0x0000000205028211 */ /* 0x000fe200078fe8ff */
[----:B--2---:R-:W0:Y:S02]  /*01a0*/  SHFL.DOWN PT, R7, R4, 0x10, 0x1f ;  /* 0x0a001f0004077f89 */ /* 0x004e2400000e0000 */
[----:B0-----:R-:W-:-:S05]  /*01b0*/  IMAD.IADD R7, R7, 0x1, R4 ;  /* 0x0000000107077824 */ /* 0x001fca00078e0204 */
[----:B------:R-:W0:Y:S02]  /*01c0*/  SHFL.DOWN PT, R6, R7, 0x8, 0x1f ;  /* 0x09001f0007067f89 */ /* 0x000e2400000e0000 */
[----:B0-----:R-:W-:-:S05]  /*01d0*/  IMAD.IADD R6, R7, 0x1, R6 ;  /* 0x0000000107067824 */ /* 0x001fca00078e0206 */
[----:B------:R-:W0:Y:S02]  /*01e0*/  SHFL.DOWN PT, R9, R6, 0x4, 0x1f ;  /* 0x08801f0006097f89 */ /* 0x000e2400000e0000 */
[----:B0-----:R-:W-:-:S05]  /*01f0*/  IMAD.IADD R9, R6, 0x1, R9 ;  /* 0x0000000106097824 */ /* 0x001fca00078e0209 */
[----:B------:R-:W0:Y:S02]  /*0200*/  SHFL.DOWN PT, R8, R9, 0x2, 0x1f ;  /* 0x08401f0009087f89 */ /* 0x000e2400000e0000 */
[----:B0-----:R-:W-:-:S05]  /*0210*/  IMAD.IADD R8, R9, 0x1, R8 ;  /* 0x0000000109087824 */ /* 0x001fca00078e0208 */
[----:B------:R-:W0:Y:S02]  /*0220*/  SHFL.DOWN PT, R3, R8, 0x1, 0x1f ;  /* 0x08201f0008037f89 */ /* 0x000e2400000e0000 */
[----:B0-----:R-:W-:-:S05]  /*0230*/  IMAD.IADD R3, R8, 0x1, R3 ;  /* 0x0000000108037824 */ /* 0x001fca00078e0203 */
[----:B------:R0:W-:Y:S01]  /*0240*/  @!P0 STS [R2], R3 ;  /* 0x0000000302008388 */ /* 0x0001e20000000800 */
[----:B------:R-:W-:Y:S06]  /*0250*/  BAR.SYNC.DEFER_BLOCKING 0x0 ;  /* 0x0000000000007b1d */ /* 0x000fec0000010000 */
[----:B------:R-:W-:Y:S05]  /*0260*/  @P1 EXIT ;  /* 0x000000000000194d */ /* 0x000fea0003800000 */
[----:B------:R-:W-:Y:S01]  /*0270*/  UIADD3 UR4, UPT, UPT, UR4, 0x1f, URZ ;  /* 0x0000001f04047890 */ /* 0x000fe2000fffe0ff */
[----:B0-----:R-:W-:-:S03]  /*0280*/  IMAD.MOV.U32 R2, RZ, RZ, RZ ;  /* 0x000000ffff027224 */ /* 0x001fc600078e00ff */
[----:B------:R-:W-:-:S04]  /*0290*/  USHF.R.U32.HI UR5, URZ, 0x5, UR4 ;  /* 0x00000005ff057899 */ /* 0x000fc80008011604 */
[----:B------:R-:W-:Y:S02]  /*02a0*/  UIADD3 UR4, UPT, UPT, UR5, -0x1, URZ ;  /* 0xffffffff05047890 */ /* 0x000fe4000fffe0ff */
[----:B------:R-:W-:Y:S02]  /*02b0*/  ULOP3.LUT UR9, UR5, 0xf, URZ, 0xc0, !UPT ;  /* 0x0000000f05097892 */ /* 0x000fe4000f8ec0ff */
[----:B------:R-:W-:-:S03]  /*02c0*/  UISETP.GE.U32.AND UP0, UPT, UR4, 0xf, UPT ;  /* 0x0000000f0400788c */ /* 0x000fc6000bf06070 */
[----:B------:R-:W-:-:S06]  /*02d0*/  UMOV UR4, URZ ;  /* 0x000000ff00047c82 */ /* 0x000fcc0008000000 */
[----:B------:R-:W-:Y:S05]  /*02e0*/  BRA.U !UP0, `(.L_x_0) ;  /* 0x0000000108607547 */ /* 0x000fea000b800000 */
[----:B------:R-:W0:Y:S01]  /*02f0*/  S2UR UR7, SR_CgaCtaId ;  /* 0x00000000000779c3 */ /* 0x000e220000008800 */
[----:B------:R-:W-:Y:S01]  /*0300*/  UMOV UR4, 0x400 ;  /* 0x0000040000047882 */ /* 0x000fe20000000000 */
[----:B------:R-:W-:Y:S01]  /*0310*/  ULOP3.LUT UR6, UR5, 0x7fffff0, URZ, 0xc0, !UPT ;  /* 0x07fffff005067892 */ /* 0x000fe2000f8ec0ff */
[----:B------:R-:W-:Y:S01]  /*0320*/  IMAD.MOV.U32 R2, RZ, RZ, RZ ;  /* 0x000000ffff027224 */ /* 0x000fe200078e00ff */
[----:B0-----:R-:W-:Y:S02]  /*0330*/  ULEA UR8, UR7, UR4, 0x18 ;  /* 0x0000000407087291 */ /* 0x001fe4000f8ec0ff */
[----:B------:R-:W-:Y:S02]  /*0340*/  UIADD3 UR7, UPT, UPT, -UR6, URZ, URZ ;  /* 0x000000ff06077290 */ /* 0x000fe4000fffe1ff */
[----:B------:R-:W-:Y:S02]  /*0350*/  ULOP3.LUT UR4, UR5, 0x1fffff0, URZ, 0xc0, !UPT ;  /* 0x01fffff005047892 */ /* 0x000fe4000f8ec0ff */
[----:B------:R-:W-:-:S12]  /*0360*/  UIADD3 UR6, UPT, UPT, UR8, 0x20, URZ ;  /* 0x0000002008067890 */ /* 0x000fd8000fffe0ff */
.L_x_1:
[----:B------:R-:W0:Y:S01]  /*0370*/  LDS.128 R16, [UR6+-0x20] ;  /* 0xffffe006ff107984 */ /* 0x000e220008000c00 */
[----:B------:R-:W-:-:S03]  /*0380*/  UIADD3 UR7, UPT, UPT, UR7, 0x10, URZ ;  /* 0x0000001007077890 */ /* 0x000fc6000fffe0ff */
[----:B------:R-:W1:Y:S01]  /*0390*/  LDS.128 R12, [UR6+-0x10] ;  /* 0xfffff006ff0c7984 */ /* 0x000e620008000c00 */
[----:B------:R-:W-:-:S03]  /*03a0*/  UISETP.NE.AND UP0, UPT, UR7, URZ, UPT ;  /* 0x000000ff0700728c */ /* 0x000fc6000bf05270 */
[----:B------:R-:W2:Y:S04]  /*03b0*/  LDS.128 R8, [UR6] ;  /* 0x00000006ff087984 */ /* 0x000ea80008000c00 */
[----:B------:R-:W3:Y:S01]  /*03c0*/  LDS.128 R4, [UR6+0x10] ;  /* 0x00001006ff047984 */ /* 0x000ee20008000c00 */
[----:B------:R-:W-:Y:S01]  /*03d0*/  UIADD3 UR6, UPT, UPT, UR6, 0x40, URZ ;  /* 0x0000004006067890 */ /* 0x000fe2000fffe0ff */
[----:B0-----:R-:W-:-:S04]  /*03e0*/  IADD3 R16, PT, PT, R17, R16, R2 ;  /* 0x0000001011107210 */ /* 0x001fc80007ffe002 */
[----:B------:R-:W-:-:S04]  /*03f0*/  IADD3 R16, PT, PT, R19, R18, R16 ;  /* 0x0000001213107210 */ /* 0x000fc80007ffe010 */
[----:B-1----:R-:W-:-:S04]  /*0400*/  IADD3 R12, PT, PT, R13, R12, R16 ;  /* 0x0000000c0d0c7210 */ /* 0x002fc80007ffe010 */
[----:B------:R-:W-:-:S04]  /*0410*/  IADD3 R12, PT, PT, R15, R14, R12 ;  /* 0x0000000e0f0c7210 */ /* 0x000fc80007ffe00c */
[----:B--2---:R-:W-:-:S04]  /*0420*/  IADD3 R8, PT, PT, R9, R8, R12 ;  /* 0x0000000809087210 */ /* 0x004fc80007ffe00c */
[----:B------:R-:W-:-:S04]  /*0430*/  IADD3 R8, PT, PT, R11, R10, R8 ;  /* 0x0000000a0b087210 */ /* 0x000fc80007ffe008 */
[----:B---3--:R-:W-:-:S04]  /*0440*/  IADD3 R4, PT, PT, R5, R4, R8 ;  /* 0x0000000405047210 */ /* 0x008fc80007ffe008 */
[----:B------:R-:W-:Y:S01]  /*0450*/  IADD3 R2, PT, PT, R7, R6, R4 ;  /* 0x0000000607027210 */ /* 0x000fe20007ffe004 */
[----:B------:R-:W-:Y:S06]  /*0460*/  BRA.U UP0, `(.L_x_1) ;  /* 0xfffffffd00c07547 */ /* 0x000fec000b83ffff */
.L_x_0:
[----:B------:R-:W-:-:S09]  /*0470*/  UISETP.NE.AND UP0, UPT, UR9, URZ, UPT ;  /* 0x000000ff0900728c */ /* 0x000fd2000bf05270 */
[----:B------:R-:W-:Y:S05]  /*0480*/  BRA.U !UP0, `(.L_x_2) ;  /* 0x0000000108a07547 */ /* 0x000fea000b800000 */
[----:B------:R-:W-:Y:S02]  /*0490*/  UISETP.GE.U32.AND UP0, UPT, UR9, 0x8, UPT ;  /* 0x000000080900788c */ /* 0x000fe4000bf06070 */
[----:B------:R-:W-:-:S04]  /*04a0*/  ULOP3.LUT UR8, UR5, 0x7, URZ, 0xc0, !UPT ;  /* 0x0000000705087892 */ /* 0x000fc8000f8ec0ff */
[----:B------:R-:W-:-:S03]  /*04b0*/  UISETP.NE.AND UP1, UPT, UR8, URZ, UPT ;  /* 0x000000ff0800728c */ /* 0x000fc6000bf25270 */
[----:B------:R-:W-:Y:S08]  /*04c0*/  BRA.U !UP0, `(.L_x_3) ;  /* 0x00000001082c7547 */ /* 0x000ff0000b800000 */
[----:B------:R-:W0:Y:S01]  /*04d0*/  S2UR UR7, SR_CgaCtaId ;  /* 0x00000000000779c3 */ /* 0x000e220000008800 */
[----:B------:R-:W-:Y:S02]  /*04e0*/  UMOV UR6, 0x400 ;  /* 0x0000040000067882 */ /* 0x000fe40000000000 */
[----:B0-----:R-:W-:-:S04]  /*04f0*/  ULEA UR6, UR7, UR6, 0x18 ;  /* 0x0000000607067291 */ /* 0x001fc8000f8ec0ff */
[----:B------:R-:W-:Y:S02]  /*0500*/  ULEA UR6, UR4, UR6, 0x2 ;  /* 0x0000000604067291 */ /* 0x000fe4000f8e10ff */
[----:B------:R-:W-:-:S07]  /*0510*/  UIADD3 UR4, UPT, UPT, UR4, 0x8, URZ ;  /* 0x0000000804047890 */ /* 0x000fce000fffe0ff */
[----:B------:R-:W0:Y:S04]  /*0520*/  LDS.128 R8, [UR6] ;  /* 0x00000006ff087984 */ /* 0x000e280008000c00 */
[----:B------:R-:W1:Y:S01]  /*0530*/  LDS.128 R4, [UR6+0x10] ;  /* 0x00001006ff047984 */ /* 0x000e620008000c00 */
[----:B0-----:R-:W-:-:S04]  /*0540*/  IADD3 R8, PT, PT, R9, R8, R2 ;  /* 0x0000000809087210 */ /* 0x001fc80007ffe002 */
[----:B------:R-:W-:-:S04]  /*0550*/  IADD3 R8, PT, PT, R11, R10, R8 ;  /* 0x0000000a0b087210 */ /* 0x000fc80007ffe008 */
[----:B-1----:R-:W-:-:S04]  /*0560*/  IADD3 R4, PT, PT, R5, R4, R8 ;  /* 0x0000000405047210 */ /* 0x002fc80007ffe008 */
[----:B------:R-:W-:-:S07]  /*0570*/  IADD3 R2, PT, PT, R7, R6, R4 ;  /* 0x0000000607027210 */ /* 0x000fce0007ffe004 */
.L_x_3:
        /* <DEDUP_REMOVED lines=10> */
[----:B------:R-:W0:Y:S02]  /*0620*/  LDS.128 R4, [UR6] ;  /* 0x00000006ff047984 */ /* 0x000e240008000c00 */
[----:B0-----:R-:W-:-:S04]  /*0630*/  IADD3 R2, PT, PT, R5, R4, R2 ;  /* 0x0000000405027210 */ /* 0x001fc80007ffe002 */
[----:B------:R-:W-:-:S07]  /*0640*/  IADD3 R2, PT, PT, R7, R6, R2 ;  /* 0x0000000607027210 */ /* 0x000fce0007ffe002 */
.L_x_4:
[----:B------:R-:W-:Y:S05]  /*0650*/  BRA.U !UP1, `(.L_x_2) ;  /* 0x00000001092c7547 */ /* 0x000fea000b800000 */
[----:B------:R-:W0:Y:S01]  /*0660*/  S2UR UR7, SR_CgaCtaId ;  /* 0x00000000000779c3 */ /* 0x000e220000008800 */
[----:B------:R-:W-:Y:S01]  /*0670*/  UMOV UR6, 0x400 ;  /* 0x0000040000067882 */ /* 0x000fe20000000000 */
[----:B------:R-:W-:Y:S02]  /*0680*/  UIADD3 UR5, UPT, UPT, -UR5, URZ, URZ ;  /* 0x000000ff05057290 */ /* 0x000fe4000fffe1ff */
[----:B0-----:R-:W-:-:S04]  /*0690*/  ULEA UR6, UR7, UR6, 0x18 ;  /* 0x0000000607067291 */ /* 0x001fc8000f8ec0ff */
[----:B------:R-:W-:-:S12]  /*06a0*/  ULEA UR4, UR4, UR6, 0x2 ;  /* 0x0000000604047291 */ /* 0x000fd8000f8e10ff */
.L_x_5:
[----:B------:R-:W0:Y:S01]  /*06b0*/  LDS R3, [UR4] ;  /* 0x00000004ff037984 */ /* 0x000e220008000800 */
[----:B------:R-:W-:Y:S02]  /*06c0*/  UIADD3 UR5, UPT, UPT, UR5, 0x1, URZ ;  /* 0x0000000105057890 */ /* 0x000fe4000fffe0ff */
[----:B------:R-:W-:Y:S02]  /*06d0*/  UIADD3 UR4, UPT, UPT, UR4, 0x4, URZ ;  /* 0x0000000404047890 */ /* 0x000fe4000fffe0ff */
[----:B------:R-:W-:Y:S01]  /*06e0*/  UISETP.NE.AND UP0, UPT, UR5, URZ, UPT ;  /* 0x000000ff0500728c */ /* 0x000fe2000bf05270 */
[----:B0-----:R-:W-:-:S08]  /*06f0*/  IMAD.IADD R2, R3, 0x1, R2 ;  /* 0x0000000103027824 */ /* 0x001fd000078e0202 */
[----:B------:R-:W-:Y:S05]  /*0700*/  BRA.U UP0, `(.L_x_5) ;  /* 0xfffffffd00e87547 */ /* 0x000fea000b83ffff */
.L_x_2:
[----:B------:R-:W0:Y:S02]  /*0710*/  LDC.64 R4, c[0x0][0x380] ;  /* 0x0000e000ff047b82 */ /* 0x000e240000000a00 */
[----:B0-----:R-:W-:-:S05]  /*0720*/  IMAD.WIDE.U32 R4, R0, 0x4, R4 ;  /* 0x0000000400047825 */ /* 0x001fca00078e0004 */
[----:B------:R-:W-:Y:S01]  /*0730*/  STG.E desc[UR10][R4.64], R2 ;  /* 0x0000000204007986 */ /* 0x000fe2000c10190a */
[----:B------:R-:W-:Y:S05]  /*0740*/  EXIT ;  /* 0x000000000000794d */ /* 0x000fea0003800000 */
.L_x_6:
[----:B------:R-:W-:-:S00]  /*0750*/  BRA `(.L_x_6) ;  /* 0xfffffffc00fc7947 */ /* 0x000fc0000383ffff */
[----:B------:R-:W-:-:S00]  /*0760*/  NOP ;  /* 0x0000000000007918 */ /* 0x000fc00000000000 */
        /* <DEDUP_REMOVED lines=9> */
.L_x_65:


//--------------------- .text._Z15tiled_reductionILi16EEvPiPKii --------------------------
	.section	.text._Z15tiled_reductionILi16EEvPiPKii,"ax",@progbits
	.align	128
        .global         _Z15tiled_reductionILi16EEvPiPKii
        .type           _Z15tiled_reductionILi16EEvPiPKii,@function
        .size           _Z15tiled_reductionILi16EEvPiPKii,(.L_x_66 - _Z15tiled_reductionILi16EEvPiPKii)
        .other          _Z15tiled_reductionILi16EEvPiPKii,@"STO_CUDA_ENTRY STV_DEFAULT"
_Z15tiled_reductionILi16EEvPiPKii:
.text._Z15tiled_reductionILi16EEvPiPKii:
[----:B------:R-:W-:Y:S01]  /*0000*/  LDC R1, c[0x0][0x37c] ;  /* 0x0000df00ff017b82 */ /* 0x000fe20000000800 */
[----:B------:R-:W0:Y:S01]  /*0010*/  S2R R2, SR_TID.Y ;  /* 0x0000000000027919 */ /* 0x000e220000002200 */
[----:B------:R-:W1:Y:S06]  /*0020*/  LDCU UR5, c[0x0][0x360] ;  /* 0x00006c00ff0577ac */ /* 0x000e6c0008000800 */
[----:B------:R-:W2:Y:S01]  /*0030*/  LDC.64 R22, c[0x0][0x358] ;  /* 0x0000d600ff167b82 */ /* 0x000ea20000000a00 */
[----:B------:R-:W-:Y:S01]  /*0040*/  IMAD.MOV.U32 R6, RZ, RZ, RZ ;  /* 0x000000ffff067224 */ /* 0x000fe200078e00ff */
[----:B------:R-:W0:Y:S01]  /*0050*/  S2R R5, SR_TID.Z ;  /* 0x0000000000057919 */ /* 0x000e220000002300 */
[----:B------:R-:W1:Y:S01]  /*0060*/  LDCU UR6, c[0x0][0x364] ;  /* 0x00006c80ff0677ac */ /* 0x000e620008000800 */
[----:B------:R-:W3:Y:S01]  /*0070*/  S2R R3, SR_TID.X ;  /* 0x0000000000037919 */ /* 0x000ee20000002100 */
[----:B------:R-:W4:Y:S03]  /*0080*/  LDCU UR7, c[0x0][0x390] ;  /* 0x00007200ff0777ac */ /* 0x000f260008000800 */
[----:B------:R-:W5:Y:S01]  /*0090*/  LDC R4, c[0x0][0x368] ;  /* 0x0000da00ff047b82 */ /* 0x000f620000000800 */
[----:B------:R-:W4:Y:S01]  /*00a0*/  S2R R0, SR_CTAID.X ;  /* 0x0000000000007919 */ /* 0x000f220000002500 */
[----:B-1----:R-:W-:-:S02]  /*00b0*/  UIMAD UR4, UR5, UR6, URZ ;  /* 0x00000006050472a4 */ /* 0x002fc4000f8e02ff */
[----:B0-----:R-:W-:-:S04]  /*00c0*/  IMAD R2, R5, UR6, R2 ;  /* 0x0000000605027c24 */ /* 0x001fc8000f8e0202 */
[----:B---3--:R-:W-:Y:S02]  /*00d0*/  IMAD R2, R2, UR5, R3 ;  /* 0x0000000502027c24 */ /* 0x008fe4000f8e0203 */
[----:B-----5:R-:W-:-:S04]  /*00e0*/  IMAD R3, R4, UR4, RZ ;  /* 0x0000000404037c24 */ /* 0x020fc8000f8e02ff */
[----:B----4-:R-:W-:-:S05]  /*00f0*/  IMAD R7, R3, R0, R2 ;  /* 0x0000000003077224 */ /* 0x010fca00078e0202 */
[----:B------:R-:W-:-:S13]  /*0100*/  ISETP.GE.U32.AND P0, PT, R7, UR7, PT ;  /* 0x0000000707007c0c */ /* 0x000fda000bf06070 */
[----:B------:R-:W0:Y:S01]  /*0110*/  @!P0 LDC.64 R4, c[0x0][0x388] ;  /* 0x0000e200ff048b82 */ /* 0x000e220000000a00 */
[----:B--2---:R-:W-:Y:S02]  /*0120*/  @!P0 R2UR UR4, R22 ;  /* 0x00000000160482ca */ /* 0x004fe400000e0000 */
[----:B------:R-:W-:Y:S01]  /*0130*/  @!P0 R2UR UR5, R23 ;  /* 0x00000000170582ca */ /* 0x000fe200000e0000 */
[----:B0-----:R-:W-:-:S12]  /*0140*/  @!P0 IMAD.WIDE.U32 R4, R7, 0x4, R4 ;  /* 0x0000000407048825 */ /* 0x001fd800078e0004 */
[----:B------:R-:W2:Y:S01]  /*0150*/  @!P0 LDG.E R6, desc[UR4][R4.64] ;  /* 0x0000000404068981 */ /* 0x000ea2000c1e1900 */
[----:B------:R-:W-:Y:S01]  /*0160*/  IMAD.MOV.U32 R8, RZ, RZ, 0xffff ;  /* 0x0000ffffff087424 */ /* 0x000fe200078e00ff */
[----:B------:R-:W0:Y:S02]  /*0170*/  S2R R7, SR_LANEID ;  /* 0x0000000000077919 */ /* 0x000e240000000000 */
[----:B0-----:R-:W-:-:S04]  /*0180*/  LOP3.LUT R7, R7, 0xfffffff0, RZ, 0xc0, !PT ;  /* 0xfffffff007077812 */ /* 0x001fc800078ec0ff */
[----:B------:R-:W-:-:S04]  /*0190*/  SHF.L.U32 R7, R8, R7, RZ ;  /* 0x0000000708077219 */ /* 0x000fc800000006ff */
[----:B------:R-:W-:Y:S05]  /*01a0*/  WARPSYNC R7 ;  /* 0x0000000007007348 */ /* 0x000fea0003800000 */
[----:B------:R-:W0:Y:S08]  /*01b0*/  MATCH.ANY R8, R7 ;  /* 0x00000000070873a1 */ /* 0x000e3000000e8000 */
[----:B------:R-:W1:Y:S01]  /*01c0*/  REDUX.OR UR4, R7 ;  /* 0x00000000070473c4 */ /* 0x000e620000004000 */
[----:B------:R-:W-:-:S02]  /*01d0*/  VOTEU.ANY UR5, UPT, PT ;  /* 0x0000000000057886 */ /* 0x000fc400038e0100 */
[----:B0-----:R-:W-:Y:S01]  /*01e0*/  LOP3.LUT P0, RZ, R7, UR5, R8, 0x40, !PT ;  /* 0x0000000507ff7c12 */ /* 0x001fe2000f804008 */
[----:B--2---:R-:W0:Y:S02]  /*01f0*/  SHFL.DOWN PT, R9, R6, 0x8, 0x101f ;  /* 0x09101f0006097f89 */ /* 0x004e2400000e0000 */
[----:B0-----:R-:W-:-:S10]  /*0200*/  IMAD.IADD R4, R9, 0x1, R6 ;  /* 0x0000000109047824 */ /* 0x001fd400078e0206 */
[----:B-1----:R-:W-:Y:S05]  /*0210*/  @!P0 BRA.DIV UR4, `(.L_x_7) ;  /* 0x0000000604808947 */ /* 0x002fea000b800000 */
[----:B------:R-:W0:Y:S02]  /*0220*/  SHFL.DOWN PT, R5, R4, 0x4, 0x101f ;  /* 0x08901f0004057f89 */ /* 0x000e2400000e0000 */
[----:B0-----:R-:W-:-:S05]  /*0230*/  IMAD.IADD R6, R4, 0x1, R5 ;  /* 0x0000000104067824 */ /* 0x001fca00078e0205 */
[----:B------:R-:W0:Y:S02]  /*0240*/  SHFL.DOWN PT, R5, R6, 0x2, 0x101f ;  /* 0x08501f0006057f89 */ /* 0x000e2400000e0000 */
[----:B0-----:R-:W-:-:S05]  /*0250*/  IMAD.IADD R8, R6, 0x1, R5 ;  /* 0x0000000106087824 */ /* 0x001fca00078e0205 */
[----:B------:R0:W1:Y:S02]  /*0260*/  SHFL.DOWN PT, R5, R8, 0x1, 0x101f ;  /* 0x08301f0008057f89 */ /* 0x00006400000e0000 */
.L_x_20:
[----:B------:R-:W-:Y:S01]  /*0270*/  LOP3.LUT P0, RZ, R2, 0xf, RZ, 0xc0, !PT ;  /* 0x0000000f02ff7812 */ /* 0x000fe2000780c0ff */
[----:B01----:R-:W-:Y:S01]  /*0280*/  IMAD.IADD R8, R8, 0x1, R5 ;  /* 0x0000000108087824 */ /* 0x003fe200078e0205 */
[----:B------:R-:W-:Y:S01]  /*0290*/  ISETP.NE.AND P1, PT, R2, RZ, PT ;  /* 0x000000ff0200720c */ /* 0x000fe20003f25270 */
[----:B------:R-:W-:Y:S10]  /*02a0*/  WARPSYNC.ALL ;  /* 0x0000000000007948 */ /* 0x000ff40003800000 */
[----:B------:R-:W0:Y:S01]  /*02b0*/  @!P0 S2R R7, SR_CgaCtaId ;  /* 0x0000000000078919 */ /* 0x000e220000008800 */
[----:B------:R-:W-:-:S04]  /*02c0*/  @!P0 MOV R4, 0x400 ;  /* 0x0000040000048802 */ /* 0x000fc80000000f00 */
[----:B0-----:R-:W-:-:S04]  /*02d0*/  @!P0 LEA R7, R7, R4, 0x18 ;  /* 0x0000000407078211 */ /* 0x001fc800078ec0ff */
[----:B------:R-:W-:-:S05]  /*02e0*/  @!P0 LEA.HI R7, R2, R7, RZ, 0x1e ;  /* 0x0000000702078211 */ /* 0x000fca00078ff0ff */
[----:B------:R0:W-:Y:S01]  /*02f0*/  @!P0 STS [R7], R8 ;  /* 0x0000000807008388 */ /* 0x0001e20000000800 */
[----:B------:R-:W-:Y:S06]  /*0300*/  BAR.SYNC.DEFER_BLOCKING 0x0 ;  /* 0x0000000000007b1d */ /* 0x000fec0000010000 */
[----:B------:R-:W-:Y:S05]  /*0310*/  @P1 EXIT ;  /* 0x000000000000194d */ /* 0x000fea0003800000 */
[----:B------:R-:W-:Y:S02]  /*0320*/  VIADD R2, R3, 0xf ;  /* 0x0000000f03027836 */ /* 0x000fe40000000000 */
[----:B------:R-:W-:-:S03]  /*0330*/  IMAD.MOV.U32 R20, RZ, RZ, RZ ;  /* 0x000000ffff147224 */ /* 0x000fc600078e00ff */
[----:B------:R-:W-:-:S04]  /*0340*/  SHF.R.U32.HI R2, RZ, 0x4, R2 ;  /* 0x00000004ff027819 */ /* 0x000fc80000011602 */
[C---:B------:R-:W-:Y:S01]  /*0350*/  LOP3.LUT R24, R2.reuse, 0xf, RZ, 0xc0, !PT ;  /* 0x0000000f02187812 */ /* 0x040fe200078ec0ff */
[----:B------:R-:W-:-:S03]  /*0360*/  VIADD R3, R2, 0xffffffff ;  /* 0xffffffff02037836 */ /* 0x000fc60000000000 */
[----:B------:R-:W-:Y:S02]  /*0370*/  ISETP.NE.AND P0, PT, R24, RZ, PT ;  /* 0x000000ff1800720c */ /* 0x000fe40003f05270 */
[----:B------:R-:W-:Y:S01]  /*0380*/  ISETP.GE.U32.AND P1, PT, R3, 0xf, PT ;  /* 0x0000000f0300780c */ /* 0x000fe20003f26070 */
[----:B------:R-:W-:-:S12]  /*0390*/  IMAD.MOV.U32 R3, RZ, RZ, RZ ;  /* 0x000000ffff037224 */ /* 0x000fd800078e00ff */
[----:B------:R-:W-:Y:S05]  /*03a0*/  @!P1 BRA `(.L_x_8) ;  /* 0x0000000000609947 */ /* 0x000fea0003800000 */
[----:B------:R-:W1:Y:S01]  /*03b0*/  S2UR UR5, SR_CgaCtaId ;  /* 0x00000000000579c3 */ /* 0x000e620000008800 */
[C---:B------:R-:W-:Y:S01]  /*03c0*/  LOP3.LUT R21, R2.reuse, 0xffffff0, RZ, 0xc0, !PT ;  /* 0x0ffffff002157812 */ /* 0x040fe200078ec0ff */
[----:B------:R-:W-:Y:S01]  /*03d0*/  UMOV UR4, 0x400 ;  /* 0x0000040000047882 */ /* 0x000fe20000000000 */
[----:B------:R-:W-:Y:S01]  /*03e0*/  LOP3.LUT R3, R2, 0x3fffff0, RZ, 0xc0, !PT ;  /* 0x03fffff002037812 */ /* 0x000fe200078ec0ff */
[----:B------:R-:W-:Y:S02]  /*03f0*/  IMAD.MOV.U32 R20, RZ, RZ, RZ ;  /* 0x000000ffff147224 */ /* 0x000fe400078e00ff */
[----:B------:R-:W-:Y:S01]  /*0400*/  IMAD.MOV R21, RZ, RZ, -R21 ;  /* 0x000000ffff157224 */ /* 0x000fe200078e0a15 */
[----:B-1----:R-:W-:-:S04]  /*0410*/  ULEA UR4, UR5, UR4, 0x18 ;  /* 0x0000000405047291 */ /* 0x002fc8000f8ec0ff */
[----:B------:R-:W-:-:S12]  /*0420*/  UIADD3 UR4, UPT, UPT, UR4, 0x20, URZ ;  /* 0x0000002004047890 */ /* 0x000fd8000fffe0ff */
.L_x_9:
[----:B0-----:R-:W0:Y:S01]  /*0430*/  LDS.128 R4, [UR4+-0x20] ;  /* 0xffffe004ff047984 */ /* 0x001e220008000c00 */
[----:B------:R-:W-:-:S03]  /*0440*/  VIADD R21, R21, 0x10 ;  /* 0x0000001015157836 */ /* 0x000fc60000000000 */
[----:B------:R-:W1:Y:S02]  /*0450*/  LDS.128 R8, [UR4+-0x10] ;  /* 0xfffff004ff087984 */ /* 0x000e640008000c00 */
[----:B------:R-:W-:Y:S02]  /*0460*/  ISETP.NE.AND P1, PT, R21, RZ, PT ;  /* 0x000000ff1500720c */ /* 0x000fe40003f25270 */
        /* <DEDUP_REMOVED lines=11> */
[----:B------:R-:W-:Y:S06]  /*0520*/  @P1 BRA `(.L_x_9) ;  /* 0xfffffffc00c01947 */ /* 0x000fec000383ffff */
.L_x_8:
[----:B------:R-:W-:Y:S05]  /*0530*/  @!P0 BRA `(.L_x_10) ;  /* 0x0000000000a08947 */ /* 0x000fea0003800000 */
[----:B------:R-:W-:Y:S02]  /*0540*/  ISETP.GE.U32.AND P0, PT, R24, 0x8, PT ;  /* 0x000000081800780c */ /* 0x000fe40003f06070 */
[----:B------:R-:W-:-:S04]  /*0550*/  LOP3.LUT R13, R2, 0x7, RZ, 0xc0, !PT ;  /* 0x00000007020d7812 */ /* 0x000fc800078ec0ff */
[----:B------:R-:W-:-:S07]  /*0560*/  ISETP.NE.AND P1, PT, R13, RZ, PT ;  /* 0x000000ff0d00720c */ /* 0x000fce0003f25270 */
[----:B------:R-:W-:Y:S06]  /*0570*/  @!P0 BRA `(.L_x_11) ;  /* 0x00000000002c8947 */ /* 0x000fec0003800000 */
[----:B------:R-:W1:Y:S01]  /*0580*/  S2R R5, SR_CgaCtaId ;  /* 0x0000000000057919 */ /* 0x000e620000008800 */
[----:B------:R-:W-:-:S04]  /*0590*/  MOV R4, 0x400 ;  /* 0x0000040000047802 */ /* 0x000fc80000000f00 */
[----:B-1----:R-:W-:-:S05]  /*05a0*/  LEA R4, R5, R4, 0x18 ;  /* 0x0000000405047211 */ /* 0x002fca00078ec0ff */
[C---:B------:R-:W-:Y:S02]  /*05b0*/  IMAD R12, R3.reuse, 0x4, R4 ;  /* 0x00000004030c7824 */ /* 0x040fe400078e0204 */
[----:B------:R-:W-:-:S03]  /*05c0*/  VIADD R3, R3, 0x8 ;  /* 0x0000000803037836 */ /* 0x000fc60000000000 */
[----:B0-----:R-:W0:Y:S04]  /*05d0*/  LDS.128 R4, [R12] ;  /* 0x000000000c047984 */ /* 0x001e280000000c00 */
[----:B------:R-:W1:Y:S01]  /*05e0*/  LDS.128 R8, [R12+0x10] ;  /* 0x000010000c087984 */ /* 0x000e620000000c00 */
[----:B0-----:R-:W-:-:S04]  /*05f0*/  IADD3 R4, PT, PT, R5, R4, R20 ;  /* 0x0000000405047210 */ /* 0x001fc80007ffe014 */
[----:B------:R-:W-:-:S04]  /*0600*/  IADD3 R4, PT, PT, R7, R6, R4 ;  /* 0x0000000607047210 */ /* 0x000fc80007ffe004 */
[----:B-1----:R-:W-:-:S04]  /*0610*/  IADD3 R4, PT, PT, R9, R8, R4 ;  /* 0x0000000809047210 */ /* 0x002fc80007ffe004 */
[----:B------:R-:W-:-:S07]  /*0620*/  IADD3 R20, PT, PT, R11, R10, R4 ;  /* 0x0000000a0b147210 */ /* 0x000fce0007ffe004 */
.L_x_11:
        /* <DEDUP_REMOVED lines=9> */
[----:B------:R-:W-:-:S04]  /*06c0*/  VIADD R3, R3, 0x4 ;  /* 0x0000000403037836 */ /* 0x000fc80000000000 */
[----:B0-----:R-:W0:Y:S02]  /*06d0*/  LDS.128 R4, [R4] ;  /* 0x0000000004047984 */ /* 0x001e240000000c00 */
[----:B0-----:R-:W-:-:S04]  /*06e0*/  IADD3 R5, PT, PT, R5, R4, R20 ;  /* 0x0000000405057210 */ /* 0x001fc80007ffe014 */
[----:B------:R-:W-:-:S07]  /*06f0*/  IADD3 R20, PT, PT, R7, R6, R5 ;  /* 0x0000000607147210 */ /* 0x000fce0007ffe005 */
.L_x_12:
[----:B------:R-:W-:Y:S05]  /*0700*/  @!P1 BRA `(.L_x_10) ;  /* 0x00000000002c9947 */ /* 0x000fea0003800000 */
[----:B------:R-:W1:Y:S01]  /*0710*/  S2R R5, SR_CgaCtaId ;  /* 0x0000000000057919 */ /* 0x000e620000008800 */
[----:B------:R-:W-:Y:S01]  /*0720*/  MOV R4, 0x400 ;  /* 0x0000040000047802 */ /* 0x000fe20000000f00 */
[----:B------:R-:W-:-:S03]  /*0730*/  IMAD.MOV R2, RZ, RZ, -R2 ;  /* 0x000000ffff027224 */ /* 0x000fc600078e0a02 */
[----:B-1----:R-:W-:-:S05]  /*0740*/  LEA R4, R5, R4, 0x18 ;  /* 0x0000000405047211 */ /* 0x002fca00078ec0ff */
[----:B------:R-:W-:-:S07]  /*0750*/  IMAD R3, R3, 0x4, R4 ;  /* 0x0000000403037824 */ /* 0x000fce00078e0204 */
.L_x_13:
[----:B------:R1:W2:Y:S01]  /*0760*/  LDS R5, [R3] ;  /* 0x0000000003057984 */ /* 0x0002a20000000800 */
[----:B------:R-:W-:-:S05]  /*0770*/  VIADD R2, R2, 0x1 ;  /* 0x0000000102027836 */ /* 0x000fca0000000000 */
[----:B------:R-:W-:Y:S01]  /*0780*/  ISETP.NE.AND P0, PT, R2, RZ, PT ;  /* 0x000000ff0200720c */ /* 0x000fe20003f05270 */
[----:B-1----:R-:W-:Y:S02]  /*0790*/  VIADD R3, R3, 0x4 ;  /* 0x0000000403037836 */ /* 0x002fe40000000000 */
[----:B--2---:R-:W-:-:S10]  /*07a0*/  IMAD.IADD R20, R5, 0x1, R20 ;  /* 0x0000000105147824 */ /* 0x004fd400078e0214 */
[----:B------:R-:W-:Y:S05]  /*07b0*/  @P0 BRA `(.L_x_13) ;  /* 0xfffffffc00e80947 */ /* 0x000fea000383ffff */
.L_x_10:
[----:B------:R-:W1:Y:S01]  /*07c0*/  LDC.64 R2, c[0x0][0x380] ;  /* 0x0000e000ff027b82 */ /* 0x000e620000000a00 */
[----:B------:R-:W-:Y:S02]  /*07d0*/  R2UR UR4, R22 ;  /* 0x00000000160472ca */ /* 0x000fe400000e0000 */
[----:B------:R-:W-:Y:S01]  /*07e0*/  R2UR UR5, R23 ;  /* 0x00000000170572ca */ /* 0x000fe200000e0000 */
[----:B-1----:R-:W-:-:S12]  /*07f0*/  IMAD.WIDE.U32 R2, R0, 0x4, R2 ;  /* 0x0000000400027825 */ /* 0x002fd800078e0002 */
[----:B------:R-:W-:Y:S01]  /*0800*/  STG.E desc[UR4][R2.64], R20 ;  /* 0x0000001402007986 */ /* 0x000fe2000c101904 */
[----:B------:R-:W-:Y:S05]  /*0810*/  EXIT ;  /* 0x000000000000794d */ /* 0x000fea0003800000 */
.L_x_7:
[----:B------:R-:W-:Y:S01]  /*0820*/  BSSY B0, `(.L_x_14) ;  /* 0x0000006000007945 */ /* 0x000fe20003800000 */
[----:B------:R-:W-:Y:S02]  /*0830*/  IMAD.MOV.U32 R5, RZ, RZ, 0x4 ;  /* 0x00000004ff057424 */ /* 0x000fe400078e00ff */
[----:B------:R-:W-:-:S07]  /*0840*/  IMAD.MOV.U32 R10, RZ, RZ, 0x101f ;  /* 0x0000101fff0a7424 */ /* 0x000fce00078e00ff */
[----:B------:R-:W-:Y:S05]  /*0850*/  WARPSYNC.COLLECTIVE R7, `(.L_x_15) ;  /* 0x0000000007087348 */ /* 0x000fea0003c00000 */
[----:B------:R0:W1:Y:S02]  /*0860*/  SHFL.DOWN P0, R5, R4, R5, R10 ;  /* 0x0800000504057389 */ /* 0x000064000000000a */
[----:B01----:R-:W-:Y:S05]  /*0870*/  ENDCOLLECTIVE ;  /* 0x000000000000791b */ /* 0x003fea0003800000 */
.L_x_15:
[----:B------:R-:W-:Y:S05]  /*0880*/  BSYNC B0 ;  /* 0x0000000000007941 */ /* 0x000fea0003800000 */
.L_x_14:
[----:B------:R-:W-:Y:S01]  /*0890*/  IMAD.IADD R6, R4, 0x1, R5 ;  /* 0x0000000104067824 */ /* 0x000fe200078e0205 */
[----:B------:R-:W-:Y:S01]  /*08a0*/  BSSY B0, `(.L_x_16) ;  /* 0x0000007000007945 */ /* 0x000fe20003800000 */
[----:B------:R-:W-:Y:S02]  /*08b0*/  IMAD.MOV.U32 R5, RZ, RZ, 0x2 ;  /* 0x00000002ff057424 */ /* 0x000fe400078e00ff */
[----:B------:R-:W-:Y:S02]  /*08c0*/  IMAD.MOV.U32 R4, RZ, RZ, R6 ;  /* 0x000000ffff047224 */ /* 0x000fe400078e0006 */
[----:B------:R-:W-:-:S07]  /*08d0*/  IMAD.MOV.U32 R10, RZ, RZ, 0x101f ;  /* 0x0000101fff0a7424 */ /* 0x000fce00078e00ff */
[----:B------:R-:W-:Y:S05]  /*08e0*/  WARPSYNC.COLLECTIVE R7, `(.L_x_17) ;  /* 0x0000000007087348 */ /* 0x000fea0003c00000 */
[----:B------:R0:W1:Y:S02]  /*08f0*/  SHFL.DOWN P0, R5, R4, R5, R10 ;  /* 0x0800000504057389 */ /* 0x000064000000000a */
[----:B01----:R-:W-:Y:S05]  /*0900*/  ENDCOLLECTIVE ;  /* 0x000000000000791b */ /* 0x003fea0003800000 */
.L_x_17:
[----:B------:R-:W-:Y:S05]  /*0910*/  BSYNC B0 ;  /* 0x0000000000007941 */ /* 0x000fea0003800000 */
.L_x_16:
        /* <DEDUP_REMOVED lines=8> */
.L_x_19:
[----:B------:R-:W-:Y:S05]  /*09a0*/  BSYNC B0 ;  /* 0x0000000000007941 */ /* 0x000fea0003800000 */
.L_x_18:
[----:B------:R-:W-:Y:S05]  /*09b0*/  BRA `(.L_x_20) ;  /* 0xfffffff8002c7947 */ /* 0x000fea000383ffff */
.L_x_21:
        /* <DEDUP_REMOVED lines=12> */
.L_x_66:


//--------------------- .text._Z15tiled_reductionILi8EEvPiPKii --------------------------
	.section	.text._Z15tiled_reductionILi8EEvPiPKii,"ax",@progbits
	.align	128
        .global         _Z15tiled_reductionILi8EEvPiPKii
        .type           _Z15tiled_reductionILi8EEvPiPKii,@function
        .size           _Z15tiled_reductionILi8EEvPiPKii,(.L_x_67 - _Z15tiled_reductionILi8EEvPiPKii)
        .other          _Z15tiled_reductionILi8EEvPiPKii,@"STO_CUDA_ENTRY STV_DEFAULT"
_Z15tiled_reductionILi8EEvPiPKii:
.text._Z15tiled_reductionILi8EEvPiPKii:
        /* <DEDUP_REMOVED lines=36> */
[----:B------:R0:W1:Y:S02]  /*0240*/  SHFL.DOWN PT, R5, R6, 0x1, 0x181f ;  /* 0x08381f0006057f89 */ /* 0x00006400000e0000 */
.L_x_33:
        /* <DEDUP_REMOVED lines=28> */
.L_x_24:
        /* <DEDUP_REMOVED lines=16> */
.L_x_23:
        /* <DEDUP_REMOVED lines=16> */
.L_x_26:
        /* <DEDUP_REMOVED lines=13> */
.L_x_27:
[----:B------:R-:W-:Y:S05]  /*06e0*/  @!P1 BRA `(.L_x_25) ;  /* 0x00000000002c9947 */ /* 0x000fea0003800000 */
[----:B------:R-:W1:Y:S01]  /*06f0*/  S2R R5, SR_CgaCtaId ;  /* 0x0000000000057919 */ /* 0x000e620000008800 */
[----:B------:R-:W-:Y:S01]  /*0700*/  MOV R4, 0x400 ;  /* 0x0000040000047802 */ /* 0x000fe20000000f00 */
[----:B------:R-:W-:-:S03]  /*0710*/  IMAD.MOV R2, RZ, RZ, -R2 ;  /* 0x000000ffff027224 */ /* 0x000fc600078e0a02 */
[----:B-1----:R-:W-:-:S05]  /*0720*/  LEA R4, R5, R4, 0x18 ;  /* 0x0000000405047211 */ /* 0x002fca00078ec0ff */
[----:B------:R-:W-:-:S07]  /*0730*/  IMAD R3, R3, 0x4, R4 ;  /* 0x0000000403037824 */ /* 0x000fce00078e0204 */
.L_x_28:
[----:B------:R1:W2:Y:S01]  /*0740*/  LDS R5, [R3] ;  /* 0x0000000003057984 */ /* 0x0002a20000000800 */
[----:B------:R-:W-:-:S05]  /*0750*/  VIADD R2, R2, 0x1 ;  /* 0x0000000102027836 */ /* 0x000fca0000000000 */
[----:B------:R-:W-:Y:S01]  /*0760*/  ISETP.NE.AND P0, PT, R2, RZ, PT ;  /* 0x000000ff0200720c */ /* 0x000fe20003f05270 */
[----:B-1----:R-:W-:Y:S02]  /*0770*/  VIADD R3, R3, 0x4 ;  /* 0x0000000403037836 */ /* 0x002fe40000000000 */
[----:B--2---:R-:W-:-:S10]  /*0780*/  IMAD.IADD R20, R5, 0x1, R20 ;  /* 0x0000000105147824 */ /* 0x004fd400078e0214 */
[----:B------:R-:W-:Y:S05]  /*0790*/  @P0 BRA `(.L_x_28) ;  /* 0xfffffffc00e80947 */ /* 0x000fea000383ffff */
.L_x_25:
[----:B------:R-:W1:Y:S01]  /*07a0*/  LDC.64 R2, c[0x0][0x380] ;  /* 0x0000e000ff027b82 */ /* 0x000e620000000a00 */
[----:B------:R-:W-:Y:S02]  /*07b0*/  R2UR UR4, R22 ;  /* 0x00000000160472ca */ /* 0x000fe400000e0000 */
[----:B------:R-:W-:Y:S01]  /*07c0*/  R2UR UR5, R23 ;  /* 0x00000000170572ca */ /* 0x000fe200000e0000 */
[----:B-1----:R-:W-:-:S12]  /*07d0*/  IMAD.WIDE.U32 R2, R0, 0x4, R2 ;  /* 0x0000000400027825 */ /* 0x002fd800078e0002 */
[----:B------:R-:W-:Y:S01]  /*07e0*/  STG.E desc[UR4][R2.64], R20 ;  /* 0x0000001402007986 */ /* 0x000fe2000c101904 */
[----:B------:R-:W-:Y:S05]  /*07f0*/  EXIT ;  /* 0x000000000000794d */ /* 0x000fea0003800000 */
.L_x_22:
[----:B------:R-:W-:Y:S01]  /*0800*/  BSSY B0, `(.L_x_29) ;  /* 0x0000006000007945 */ /* 0x000fe20003800000 */
[----:B------:R-:W-:Y:S02]  /*0810*/  IMAD.MOV.U32 R5, RZ, RZ, 0x2 ;  /* 0x00000002ff057424 */ /* 0x000fe400078e00ff */
[----:B------:R-:W-:-:S07]  /*0820*/  IMAD.MOV.U32 R8, RZ, RZ, 0x181f ;  /* 0x0000181fff087424 */ /* 0x000fce00078e00ff */
[----:B------:R-:W-:Y:S05]  /*0830*/  WARPSYNC.COLLECTIVE R7, `(.L_x_30) ;  /* 0x0000000007087348 */ /* 0x000fea0003c00000 */
[----:B------:R0:W1:Y:S02]  /*0840*/  SHFL.DOWN P0, R5, R4, R5, R8 ;  /* 0x0800000504057389 */ /* 0x0000640000000008 */
[----:B01----:R-:W-:Y:S05]  /*0850*/  ENDCOLLECTIVE ;  /* 0x000000000000791b */ /* 0x003fea0003800000 */
.L_x_30:
[----:B------:R-:W-:Y:S05]  /*0860*/  BSYNC B0 ;  /* 0x0000000000007941 */ /* 0x000fea0003800000 */
.L_x_29:
        /* <DEDUP_REMOVED lines=8> */
.L_x_32:
[----:B------:R-:W-:Y:S05]  /*08f0*/  BSYNC B0 ;  /* 0x0000000000007941 */ /* 0x000fea0003800000 */
.L_x_31:
[----:B------:R-:W-:Y:S05]  /*0900*/  BRA `(.L_x_33) ;  /* 0xfffffff800507947 */ /* 0x000fea000383ffff */
.L_x_34:
        /* <DEDUP_REMOVED lines=15> */
.L_x_67:


//--------------------- .text._Z15tiled_reductionILi4EEvPiPKii --------------------------
	.section	.text._Z15tiled_reductionILi4EEvPiPKii,"ax",@progbits
	.align	128
        .global         _Z15tiled_reductionILi4EEvPiPKii
        .type           _Z15tiled_reductionILi4EEvPiPKii,@function
        .size           _Z15tiled_reductionILi4EEvPiPKii,(.L_x_68 - _Z15tiled_reductionILi4EEvPiPKii)
        .other          _Z15tiled_reductionILi4EEvPiPKii,@"STO_CUDA_ENTRY STV_DEFAULT"
_Z15tiled_reductionILi4EEvPiPKii:
.text._Z15tiled_reductionILi4EEvPiPKii:
        /* <DEDUP_REMOVED lines=11> */
[----:B-1----:R-:W-:-:S06]  /*00b0*/  UIMAD UR4, UR5, UR6, URZ ;  /* 0x00000006050472a4 */ /* 0x002fcc000f8e02ff */
[----:B-----5:R-:W-:Y:S02]  /*00c0*/  IMAD R4, R4, UR4, RZ ;  /* 0x0000000404047c24 */ /* 0x020fe4000f8e02ff */
[----:B0-----:R-:W-:-:S04]  /*00d0*/  IMAD R2, R3, UR6, R2 ;  /* 0x0000000603027c24 */ /* 0x001fc8000f8e0202 */
[----:B---3--:R-:W-:-:S04]  /*00e0*/  IMAD R5, R2, UR5, R5 ;  /* 0x0000000502057c24 */ /* 0x008fc8000f8e0205 */
[----:B----4-:R-:W-:-:S05]  /*00f0*/  IMAD R7, R4, R0, R5 ;  /* 0x0000000004077224 */ /* 0x010fca00078e0205 */
[----:B------:R-:W-:-:S13]  /*0100*/  ISETP.GE.U32.AND P0, PT, R7, UR7, PT ;  /* 0x0000000707007c0c */ /* 0x000fda000bf06070 */
[----:B------:R-:W0:Y:S01]  /*0110*/  @!P0 LDC.64 R2, c[0x0][0x388] ;  /* 0x0000e200ff028b82 */ /* 0x000e220000000a00 */
[----:B--2---:R-:W-:Y:S02]  /*0120*/  @!P0 R2UR UR4, R22 ;  /* 0x00000000160482ca */ /* 0x004fe400000e0000 */
[----:B------:R-:W-:Y:S01]  /*0130*/  @!P0 R2UR UR5, R23 ;  /* 0x00000000170582ca */ /* 0x000fe200000e0000 */
[----:B0-----:R-:W-:-:S12]  /*0140*/  @!P0 IMAD.WIDE.U32 R2, R7, 0x4, R2 ;  /* 0x0000000407028825 */ /* 0x001fd800078e0002 */
[----:B------:R0:W2:Y:S01]  /*0150*/  @!P0 LDG.E R6, desc[UR4][R2.64] ;  /* 0x0000000402068981 */ /* 0x0000a2000c1e1900 */
[----:B------:R-:W-:Y:S01]  /*0160*/  IMAD.MOV.U32 R8, RZ, RZ, 0xf ;  /* 0x0000000fff087424 */ /* 0x000fe200078e00ff */
[C---:B------:R-:W-:Y:S01]  /*0170*/  LOP3.LUT P0, RZ, R5.reuse, 0x3, RZ, 0xc0, !PT ;  /* 0x0000000305ff7812 */ /* 0x040fe2000780c0ff */
[----:B------:R-:W1:Y:S01]  /*0180*/  S2R R7, SR_LANEID ;  /* 0x0000000000077919 */ /* 0x000e620000000000 */
[----:B------:R-:W-:-:S11]  /*0190*/  ISETP.NE.AND P1, PT, R5, RZ, PT ;  /* 0x000000ff0500720c */ /* 0x000fd60003f25270 */
[----:B------:R-:W3:Y:S01]  /*01a0*/  @!P0 S2R R11, SR_CgaCtaId ;  /* 0x00000000000b8919 */ /* 0x000ee20000008800 */
[----:B0-----:R-:W-:Y:S02]  /*01b0*/  @!P0 MOV R2, 0x400 ;  /* 0x0000040000028802 */ /* 0x001fe40000000f00 */
[----:B-1----:R-:W-:-:S04]  /*01c0*/  LOP3.LUT R7, R7, 0xfffffffc, RZ, 0xc0, !PT ;  /* 0xfffffffc07077812 */ /* 0x002fc800078ec0ff */
[----:B------:R-:W-:-:S04]  /*01d0*/  SHF.L.U32 R7, R8, R7, RZ ;  /* 0x0000000708077219 */ /* 0x000fc800000006ff */
[----:B------:R-:W-:Y:S05]  /*01e0*/  WARPSYNC R7 ;  /* 0x0000000007007348 */ /* 0x000fea0003800000 */
[----:B---3--:R-:W-:-:S05]  /*01f0*/  @!P0 LEA R2, R11, R2, 0x18 ;  /* 0x000000020b028211 */ /* 0x008fca00078ec0ff */
[----:B------:R-:W-:Y:S01]  /*0200*/  @!P0 IMAD.IADD R2, R5, 0x1, R2 ;  /* 0x0000000105028824 */ /* 0x000fe200078e0202 */
[----:B--2---:R-:W0:Y:S01]  /*0210*/  SHFL.DOWN PT, R9, R6, 0x2, 0x1c1f ;  /* 0x085c1f0006097f89 */ /* 0x004e2200000e0000 */
[----:B------:R-:W-:Y:S05]  /*0220*/  WARPSYNC R7 ;  /* 0x0000000007007348 */ /* 0x000fea0003800000 */
[----:B0-----:R-:W-:-:S05]  /*0230*/  IMAD.IADD R8, R9, 0x1, R6 ;  /* 0x0000000109087824 */ /* 0x001fca00078e0206 */
[----:B------:R-:W0:Y:S01]  /*0240*/  SHFL.DOWN PT, R3, R8, 0x1, 0x1c1f ;  /* 0x083c1f0008037f89 */ /* 0x000e2200000e0000 */
[----:B------:R-:W-:Y:S05]  /*0250*/  WARPSYNC.ALL ;  /* 0x0000000000007948 */ /* 0x000fea0003800000 */
[----:B0-----:R-:W-:-:S05]  /*0260*/  IMAD.IADD R3, R8, 0x1, R3 ;  /* 0x0000000108037824 */ /* 0x001fca00078e0203 */
[----:B------:R0:W-:Y:S01]  /*0270*/  @!P0 STS [R2], R3 ;  /* 0x0000000302008388 */ /* 0x0001e20000000800 */
[----:B------:R-:W-:Y:S06]  /*0280*/  BAR.SYNC.DEFER_BLOCKING 0x0 ;  /* 0x0000000000007b1d */ /* 0x000fec0000010000 */
[----:B------:R-:W-:Y:S05]  /*0290*/  @P1 EXIT ;  /* 0x000000000000194d */ /* 0x000fea0003800000 */
[----:B0-----:R-:W-:Y:S02]  /*02a0*/  VIADD R2, R4, 0x3 ;  /* 0x0000000304027836 */ /* 0x001fe40000000000 */
        /* <DEDUP_REMOVED lines=8> */
[----:B------:R-:W0:Y:S01]  /*0330*/  S2UR UR5, SR_CgaCtaId ;  /* 0x00000000000579c3 */ /* 0x000e220000008800 */
[C---:B------:R-:W-:Y:S01]  /*0340*/  LOP3.LUT R21, R2.reuse, 0x3ffffff0, RZ, 0xc0, !PT ;  /* 0x3ffffff002157812 */ /* 0x040fe200078ec0ff */
[----:B------:R-:W-:Y:S01]  /*0350*/  UMOV UR4, 0x400 ;  /* 0x0000040000047882 */ /* 0x000fe20000000000 */
[----:B------:R-:W-:Y:S01]  /*0360*/  LOP3.LUT R3, R2, 0xffffff0, RZ, 0xc0, !PT ;  /* 0x0ffffff002037812 */ /* 0x000fe200078ec0ff */
[----:B------:R-:W-:Y:S02]  /*0370*/  IMAD.MOV.U32 R20, RZ, RZ, RZ ;  /* 0x000000ffff147224 */ /* 0x000fe400078e00ff */
[----:B------:R-:W-:Y:S01]  /*0380*/  IMAD.MOV R21, RZ, RZ, -R21 ;  /* 0x000000ffff157224 */ /* 0x000fe200078e0a15 */
[----:B0-----:R-:W-:-:S04]  /*0390*/  ULEA UR4, UR5, UR4, 0x18 ;  /* 0x0000000405047291 */ /* 0x001fc8000f8ec0ff */
[----:B------:R-:W-:-:S12]  /*03a0*/  UIADD3 UR4, UPT, UPT, UR4, 0x20, URZ ;  /* 0x0000002004047890 */ /* 0x000fd8000fffe0ff */
.L_x_36:
[----:B------:R-:W0:Y:S01]  /*03b0*/  LDS.128 R4, [UR4+-0x20] ;  /* 0xffffe004ff047984 */ /* 0x000e220008000c00 */
        /* <DEDUP_REMOVED lines=15> */
.L_x_35:
[----:B------:R-:W-:Y:S05]  /*04b0*/  @!P0 BRA `(.L_x_37) ;  /* 0x0000000000a08947 */ /* 0x000fea0003800000 */
[----:B------:R-:W-:Y:S02]  /*04c0*/  ISETP.GE.U32.AND P0, PT, R24, 0x8, PT ;  /* 0x000000081800780c */ /* 0x000fe40003f06070 */
[----:B------:R-:W-:-:S04]  /*04d0*/  LOP3.LUT R13, R2, 0x7, RZ, 0xc0, !PT ;  /* 0x00000007020d7812 */ /* 0x000fc800078ec0ff */
[----:B------:R-:W-:-:S07]  /*04e0*/  ISETP.NE.AND P1, PT, R13, RZ, PT ;  /* 0x000000ff0d00720c */ /* 0x000fce0003f25270 */
[----:B------:R-:W-:Y:S06]  /*04f0*/  @!P0 BRA `(.L_x_38) ;  /* 0x00000000002c8947 */ /* 0x000fec0003800000 */
[----:B------:R-:W0:Y:S01]  /*0500*/  S2R R5, SR_CgaCtaId ;  /* 0x0000000000057919 */ /* 0x000e220000008800 */
[----:B------:R-:W-:-:S04]  /*0510*/  MOV R4, 0x400 ;  /* 0x0000040000047802 */ /* 0x000fc80000000f00 */
[----:B0-----:R-:W-:-:S05]  /*0520*/  LEA R4, R5, R4, 0x18 ;  /* 0x0000000405047211 */ /* 0x001fca00078ec0ff */
[C---:B------:R-:W-:Y:S02]  /*0530*/  IMAD R12, R3.reuse, 0x4, R4 ;  /* 0x00000004030c7824 */ /* 0x040fe400078e0204 */
[----:B------:R-:W-:-:S03]  /*0540*/  VIADD R3, R3, 0x8 ;  /* 0x0000000803037836 */ /* 0x000fc60000000000 */
[----:B------:R-:W0:Y:S04]  /*0550*/  LDS.128 R4, [R12] ;  /* 0x000000000c047984 */ /* 0x000e280000000c00 */
[----:B------:R-:W1:Y:S01]  /*0560*/  LDS.128 R8, [R12+0x10] ;  /* 0x000010000c087984 */ /* 0x000e620000000c00 */
[----:B0-----:R-:W-:-:S04]  /*0570*/  IADD3 R4, PT, PT, R5, R4, R20 ;  /* 0x0000000405047210 */ /* 0x001fc80007ffe014 */
[----:B------:R-:W-:-:S04]  /*0580*/  IADD3 R4, PT, PT, R7, R6, R4 ;  /* 0x0000000607047210 */ /* 0x000fc80007ffe004 */
[----:B-1----:R-:W-:-:S04]  /*0590*/  IADD3 R4, PT, PT, R9, R8, R4 ;  /* 0x0000000809047210 */ /* 0x002fc80007ffe004 */
[----:B------:R-:W-:-:S07]  /*05a0*/  IADD3 R20, PT, PT, R11, R10, R4 ;  /* 0x0000000a0b147210 */ /* 0x000fce0007ffe004 */
.L_x_38:
        /* <DEDUP_REMOVED lines=9> */
[----:B------:R-:W-:-:S04]  /*0640*/  VIADD R3, R3, 0x4 ;  /* 0x0000000403037836 */ /* 0x000fc80000000000 */
[----:B------:R-:W0:Y:S02]  /*0650*/  LDS.128 R4, [R4] ;  /* 0x0000000004047984 */ /* 0x000e240000000c00 */
[----:B0-----:R-:W-:-:S04]  /*0660*/  IADD3 R5, PT, PT, R5, R4, R20 ;  /* 0x0000000405057210 */ /* 0x001fc80007ffe014 */
[----:B------:R-:W-:-:S07]  /*0670*/  IADD3 R20, PT, PT, R7, R6, R5 ;  /* 0x0000000607147210 */ /* 0x000fce0007ffe005 */
.L_x_39:
[----:B------:R-:W-:Y:S05]  /*0680*/  @!P1 BRA `(.L_x_37) ;  /* 0x00000000002c9947 */ /* 0x000fea0003800000 */
[----:B------:R-:W0:Y:S01]  /*0690*/  S2R R5, SR_CgaCtaId ;  /* 0x0000000000057919 */ /* 0x000e220000008800 */
[----:B------:R-:W-:Y:S01]  /*06a0*/  MOV R4, 0x400 ;  /* 0x0000040000047802 */ /* 0x000fe20000000f00 */
[----:B------:R-:W-:-:S03]  /*06b0*/  IMAD.MOV R2, RZ, RZ, -R2 ;  /* 0x000000ffff027224 */ /* 0x000fc600078e0a02 */
[----:B0-----:R-:W-:-:S05]  /*06c0*/  LEA R4, R5, R4, 0x18 ;  /* 0x0000000405047211 */ /* 0x001fca00078ec0ff */
[----:B------:R-:W-:-:S07]  /*06d0*/  IMAD R3, R3, 0x4, R4 ;  /* 0x0000000403037824 */ /* 0x000fce00078e0204 */
.L_x_40:
[----:B------:R0:W1:Y:S01]  /*06e0*/  LDS R5, [R3] ;  /* 0x0000000003057984 */ /* 0x0000620000000800 */
[----:B------:R-:W-:-:S05]  /*06f0*/  VIADD R2, R2, 0x1 ;  /* 0x0000000102027836 */ /* 0x000fca0000000000 */
[----:B------:R-:W-:Y:S01]  /*0700*/  ISETP.NE.AND P0, PT, R2, RZ, PT ;  /* 0x000000ff0200720c */ /* 0x000fe20003f05270 */
[----:B0-----:R-:W-:Y:S02]  /*0710*/  VIADD R3, R3, 0x4 ;  /* 0x0000000403037836 */ /* 0x001fe40000000000 */
[----:B-1----:R-:W-:-:S10]  /*0720*/  IMAD.IADD R20, R5, 0x1, R20 ;  /* 0x0000000105147824 */ /* 0x002fd400078e0214 */
[----:B------:R-:W-:Y:S05]  /*0730*/  @P0 BRA `(.L_x_40) ;  /* 0xfffffffc00e80947 */ /* 0x000fea000383ffff */
.L_x_37:
[----:B------:R-:W0:Y:S01]  /*0740*/  LDC.64 R2, c[0x0][0x380] ;  /* 0x0000e000ff027b82 */ /* 0x000e220000000a00 */
[----:B------:R-:W-:Y:S02]  /*0750*/  R2UR UR4, R22 ;  /* 0x00000000160472ca */ /* 0x000fe400000e0000 */
[----:B------:R-:W-:Y:S01]  /*0760*/  R2UR UR5, R23 ;  /* 0x00000000170572ca */ /* 0x000fe200000e0000 */
[----:B0-----:R-:W-:-:S12]  /*0770*/  IMAD.WIDE.U32 R2, R0, 0x4, R2 ;  /* 0x0000000400027825 */ /* 0x001fd800078e0002 */
[----:B------:R-:W-:Y:S01]  /*0780*/  STG.E desc[UR4][R2.64], R20 ;  /* 0x0000001402007986 */ /* 0x000fe2000c101904 */
[----:B------:R-:W-:Y:S05]  /*0790*/  EXIT ;  /* 0x000000000000794d */ /* 0x000fea0003800000 */
.L_x_41:
        /* <DEDUP_REMOVED lines=14> */
.L_x_68:


//--------------------- .text._Z16print_group_infoPi --------------------------
	.section	.text._Z16print_group_infoPi,"ax",@progbits
	.align	128
        .global         _Z16print_group_infoPi
        .type           _Z16print_group_infoPi,@function
        .size           _Z16print_group_infoPi,(.L_x_69 - _Z16print_group_infoPi)
        .other          _Z16print_group_infoPi,@"STO_CUDA_ENTRY STV_DEFAULT"
_Z16print_group_infoPi:
.text._Z16print_group_infoPi:
[----:B------:R-:W0:Y:S01]  /*0000*/  LDC R1, c[0x0][0x37c] ;  /* 0x0000df00ff017b82 */ /* 0x000e220000000800 */
[----:B------:R-:W1:Y:S01]  /*0010*/  S2R R16, SR_TID.Y ;  /* 0x0000000000107919 */ /* 0x000e620000002200 */
[----:B------:R-:W2:Y:S01]  /*0020*/  LDCU UR5, c[0x0][0x2fc] ;  /* 0x00005f80ff0577ac */ /* 0x000ea20008000800 */
[----:B0-----:R-:W-:Y:S01]  /*0030*/  VIADD R1, R1, 0xfffffff0 ;  /* 0xfffffff001017836 */ /* 0x001fe20000000000 */
[----:B------:R-:W-:Y:S01]  /*0040*/  BSSY.RECONVERGENT B6, `(.L_x_42) ;  /* 0x000002f000067945 */ /* 0x000fe20003800200 */
[----:B------:R-:W1:Y:S01]  /*0050*/  S2R R5, SR_TID.Z ;  /* 0x0000000000057919 */ /* 0x000e620000002300 */
[----:B------:R-:W0:Y:S02]  /*0060*/  LDCU UR39, c[0x0][0x360] ;  /* 0x00006c00ff2777ac */ /* 0x000e240008000800 */
[----:B------:R-:W-:Y:S01]  /*0070*/  R2UR UR42, R1 ;  /* 0x00000000012a72ca */ /* 0x000fe200000e0000 */
[----:B------:R-:W3:Y:S01]  /*0080*/  S2R R3, SR_TID.X ;  /* 0x0000000000037919 */ /* 0x000ee20000002100 */
[----:B------:R-:W0:Y:S01]  /*0090*/  LDCU UR40, c[0x0][0x364] ;  /* 0x00006c80ff2877ac */ /* 0x000e220008000800 */
[----:B------:R-:W4:Y:S01]  /*00a0*/  LDCU UR4, c[0x0][0x2f8] ;  /* 0x00005f00ff0477ac */ /* 0x000f220008000800 */
[----:B------:R-:W5:Y:S09]  /*00b0*/  LDCU UR41, c[0x0][0x368] ;  /* 0x00006d00ff2977ac */ /* 0x000f720008000800 */
[----:B----4-:R-:W-:-:S02]  /*00c0*/  UIADD3 UR37, UP0, UPT, UR42, UR4, URZ ;  /* 0x000000042a257290 */ /* 0x010fc4000ff1e0ff */
[----:B0-----:R-:W-:Y:S02]  /*00d0*/  UIMAD UR4, UR39, UR40, URZ ;  /* 0x00000028270472a4 */ /* 0x001fe4000f8e02ff */
[----:B--2---:R-:W-:Y:S01]  /*00e0*/  UIADD3.X UR38, UPT, UPT, URZ, UR5, URZ, UP0, !UPT ;  /* 0x00000005ff267290 */ /* 0x004fe200087fe4ff */
[----:B-1----:R-:W-:Y:S01]  /*00f0*/  IMAD R16, R5, UR40, R16 ;  /* 0x0000002805107c24 */ /* 0x002fe2000f8e0210 */
[----:B-----5:R-:W-:-:S03]  /*0100*/  UIMAD UR36, UR4, UR41, URZ ;  /* 0x00000029042472a4 */ /* 0x020fc6000f8e02ff */
[----:B---3--:R-:W-:-:S05]  /*0110*/  IMAD R16, R16, UR39, R3 ;  /* 0x0000002710107c24 */ /* 0x008fca000f8e0203 */
[----:B------:R-:W-:-:S13]  /*0120*/  ISETP.NE.AND P0, PT, R16, RZ, PT ;  /* 0x000000ff1000720c */ /* 0x000fda0003f05270 */
[----:B------:R-:W-:Y:S05]  /*0130*/  @P0 BRA `(.L_x_43) ;  /* 0x00000000007c0947 */ /* 0x000fea0003800000 */
[----:B------:R-:W-:Y:S01]  /*0140*/  MOV R2, 0x28 ;  /* 0x0000002800027802 */ /* 0x000fe20000000f00 */
[----:B------:R-:W0:Y:S01]  /*0150*/  LDCU.64 UR4, c[0x4][URZ] ;  /* 0x01000000ff0477ac */ /* 0x000e220008000a00 */
[----:B------:R-:W-:Y:S02]  /*0160*/  CS2R R6, SRZ ;  /* 0x0000000000067805 */ /* 0x000fe4000001ff00 */
[----:B------:R1:W2:Y:S01]  /*0170*/  LDC.64 R8, c[0x4][R2] ;  /* 0x0100000002087b82 */ /* 0x0002a20000000a00 */
[----:B0-----:R-:W-:Y:S02]  /*0180*/  IMAD.U32 R4, RZ, RZ, UR4 ;  /* 0x00000004ff047e24 */ /* 0x001fe4000f8e00ff */
[----:B-1----:R-:W-:-:S07]  /*0190*/  IMAD.U32 R5, RZ, RZ, UR5 ;  /* 0x00000005ff057e24 */ /* 0x002fce000f8e00ff */
[----:B------:R-:W-:-:S07]  /*01a0*/  LEPC R20, `(.L_x_44) ;  /* 0x000000001014794e */ /* 0x000fce0000000000 */
[----:B--2---:R-:W-:Y:S05]  /*01b0*/  CALL.ABS.NOINC R8 ;  /* 0x0000000008007343 */ /* 0x004fea0003c00000 */
.L_x_44:
[----:B------:R-:W-:Y:S01]  /*01c0*/  MOV R0, UR36 ;  /* 0x0000002400007c02 */ /* 0x000fe20008000f00 */
[----:B------:R0:W1:Y:S01]  /*01d0*/  LDC.64 R8, c[0x4][R2] ;  /* 0x0100000002087b82 */ /* 0x0000620000000a00 */
[----:B------:R-:W2:Y:S01]  /*01e0*/  LDCU.64 UR4, c[0x4][0x8] ;  /* 0x01000100ff0477ac */ /* 0x000ea20008000a00 */
[----:B------:R-:W-:Y:S01]  /*01f0*/  IMAD.U32 R6, RZ, RZ, UR37 ;  /* 0x00000025ff067e24 */ /* 0x000fe2000f8e00ff */
[----:B------:R-:W-:Y:S01]  /*0200*/  MOV R7, UR38 ;  /* 0x0000002600077c02 */ /* 0x000fe20008000f00 */
[----:B------:R0:W-:Y:S01]  /*0210*/  STL [R1], R0 ;  /* 0x0000000001007387 */ /* 0x0001e20000100800 */
[----:B--2---:R-:W-:Y:S02]  /*0220*/  IMAD.U32 R4, RZ, RZ, UR4 ;  /* 0x00000004ff047e24 */ /* 0x004fe4000f8e00ff */
[----:B0-----:R-:W-:-:S07]  /*0230*/  IMAD.U32 R5, RZ, RZ, UR5 ;  /* 0x00000005ff057e24 */ /* 0x001fce000f8e00ff */
[----:B------:R-:W-:-:S07]  /*0240*/  LEPC R20, `(.L_x_45) ;  /* 0x000000001014794e */ /* 0x000fce0000000000 */
[----:B-1----:R-:W-:Y:S05]  /*0250*/  CALL.ABS.NOINC R8 ;  /* 0x0000000008007343 */ /* 0x002fea0003c00000 */
.L_x_45:
[----:B------:R-:W-:Y:S01]  /*0260*/  IMAD.U32 R8, RZ, RZ, UR39 ;  /* 0x00000027ff087e24 */ /* 0x000fe2000f8e00ff */
[----:B------:R-:W0:Y:S01]  /*0270*/  LDC.64 R2, c[0x4][R2] ;  /* 0x0100000002027b82 */ /* 0x000e220000000a00 */
[----:B------:R-:W-:Y:S01]  /*0280*/  IMAD.U32 R9, RZ, RZ, UR40 ;  /* 0x00000028ff097e24 */ /* 0x000fe2000f8e00ff */
[----:B------:R-:W1:Y:S01]  /*0290*/  LDCU.64 UR4, c[0x4][0x10] ;  /* 0x01000200ff0477ac */ /* 0x000e620008000a00 */
[----:B------:R-:W-:Y:S02]  /*02a0*/  IMAD.U32 R0, RZ, RZ, UR41 ;  /* 0x00000029ff007e24 */ /* 0x000fe4000f8e00ff */
[----:B------:R-:W-:Y:S01]  /*02b0*/  IMAD.U32 R6, RZ, RZ, UR37 ;  /* 0x00000025ff067e24 */ /* 0x000fe2000f8e00ff */
[----:B------:R2:W-:Y:S01]  /*02c0*/  STL.64 [R1], R8 ;  /* 0x0000000801007387 */ /* 0x0005e20000100a00 */
[----:B------:R-:W-:-:S03]  /*02d0*/  IMAD.U32 R7, RZ, RZ, UR38 ;  /* 0x00000026ff077e24 */ /* 0x000fc6000f8e00ff */
[----:B------:R2:W-:Y:S01]  /*02e0*/  STL [R1+0x8], R0 ;  /* 0x0000080001007387 */ /* 0x0005e20000100800 */
[----:B-1----:R-:W-:Y:S01]  /*02f0*/  MOV R4, UR4 ;  /* 0x0000000400047c02 */ /* 0x002fe20008000f00 */
[----:B--2---:R-:W-:-:S07]  /*0300*/  IMAD.U32 R5, RZ, RZ, UR5 ;  /* 0x00000005ff057e24 */ /* 0x004fce000f8e00ff */
[----:B------:R-:W-:-:S07]  /*0310*/  LEPC R20, `(.L_x_43) ;  /* 0x000000001014794e */ /* 0x000fce0000000000 */
[----:B0-----:R-:W-:Y:S05]  /*0320*/  CALL.ABS.NOINC R2 ;  /* 0x0000000002007343 */ /* 0x001fea0003c00000 */
.L_x_43:
[----:B------:R-:W-:Y:S05]  /*0330*/  BSYNC.RECONVERGENT B6 ;  /* 0x0000000000067941 */ /* 0x000fea0003800200 */
.L_x_42:
[----:B------:R-:W-:Y:S01]  /*0340*/  LOP3.LUT P0, RZ, R16, 0x1f, RZ, 0xc0, !PT ;  /* 0x0000001f10ff7812 */ /* 0x000fe2000780c0ff */
[----:B------:R-:W-:-:S12]  /*0350*/  BSSY.RECONVERGENT B6, `(.L_x_46) ;  /* 0x0000013000067945 */ /* 0x000fd80003800200 */
[----:B------:R-:W-:Y:S05]  /*0360*/  @P0 BRA `(.L_x_47) ;  /* 0x0000000000440947 */ /* 0x000fea0003800000 */
[----:B------:R-:W-:Y:S01]  /*0370*/  UIADD3 UR4, UPT, UPT, UR36, 0x1f, URZ ;  /* 0x0000001f24047890 */ /* 0x000fe2000fffe0ff */
[----:B------:R-:W-:Y:S01]  /*0380*/  SHF.R.U32.HI R8, RZ, 0x5, R16 ;  /* 0x00000005ff087819 */ /* 0x000fe20000011610 */
[----:B------:R-:W-:Y:S01]  /*0390*/  HFMA2 R9, -RZ, RZ, 0, 1.9073486328125e-06 ;  /* 0x00000020ff097431 */ /* 0x000fe200000001ff */
[----:B------:R-:W-:Y:S01]  /*03a0*/  MOV R0, 0x28 ;  /* 0x0000002800007802 */ /* 0x000fe20000000f00 */
[----:B------:R-:W-:Y:S01]  /*03b0*/  USHF.R.U32.HI UR4, URZ, 0x5, UR4 ;  /* 0x00000005ff047899 */ /* 0x000fe20008011604 */
[----:B------:R-:W-:Y:S01]  /*03c0*/  LOP3.LUT R10, R8, 0xffff, RZ, 0xc0, !PT ;  /* 0x0000ffff080a7812 */ /* 0x000fe200078ec0ff */
[----:B------:R-:W-:Y:S01]  /*03d0*/  IMAD.U32 R7, RZ, RZ, UR38 ;  /* 0x00000026ff077e24 */ /* 0x000fe2000f8e00ff */
[----:B------:R0:W1:Y:S01]  /*03e0*/  LDC.64 R2, c[0x4][R0] ;  /* 0x0100000000027b82 */ /* 0x0000620000000a00 */
[----:B------:R-:W-:Y:S01]  /*03f0*/  ULOP3.LUT UR4, UR4, 0xffff, URZ, 0xc0, !UPT ;  /* 0x0000ffff04047892 */ /* 0x000fe2000f8ec0ff */
[----:B------:R-:W-:-:S05]  /*0400*/  MOV R6, UR37 ;  /* 0x0000002500067c02 */ /* 0x000fca0008000f00 */
[----:B------:R-:W-:-:S05]  /*0410*/  IMAD.U32 R11, RZ, RZ, UR4 ;  /* 0x00000004ff0b7e24 */ /* 0x000fca000f8e00ff */
[----:B------:R0:W-:Y:S01]  /*0420*/  STL.128 [R1], R8 ;  /* 0x0000000801007387 */ /* 0x0001e20000100c00 */
[----:B------:R-:W2:Y:S02]  /*0430*/  LDCU.64 UR4, c[0x4][0x18] ;  /* 0x01000300ff0477ac */ /* 0x000ea40008000a00 */
[----:B--2---:R-:W-:Y:S02]  /*0440*/  IMAD.U32 R4, RZ, RZ, UR4 ;  /* 0x00000004ff047e24 */ /* 0x004fe4000f8e00ff */
[----:B0-----:R-:W-:-:S07]  /*0450*/  IMAD.U32 R5, RZ, RZ, UR5 ;  /* 0x00000005ff057e24 */ /* 0x001fce000f8e00ff */
[----:B------:R-:W-:-:S07]  /*0460*/  LEPC R20, `(.L_x_47) ;  /* 0x000000001014794e */ /* 0x000fce0000000000 */
[----:B-1----:R-:W-:Y:S05]  /*0470*/  CALL.ABS.NOINC R2 ;  /* 0x0000000002007343 */ /* 0x002fea0003c00000 */
.L_x_47:
[----:B------:R-:W-:Y:S05]  /*0480*/  BSYNC.RECONVERGENT B6 ;  /* 0x0000000000067941 */ /* 0x000fea0003800200 */
.L_x_46:
[----:B------:R-:W-:-:S13]  /*0490*/  LOP3.LUT P0, RZ, R16, 0x3fffffef, RZ, 0xc0, !PT ;  /* 0x3fffffef10ff7812 */ /* 0x000fda000780c0ff */
[----:B------:R-:W-:Y:S05]  /*04a0*/  @P0 EXIT ;  /* 0x000000000000094d */ /* 0x000fea0003800000 */
[----:B------:R-:W-:Y:S01]  /*04b0*/  UIADD3 UR4, UPT, UPT, UR36, 0xf, URZ ;  /* 0x0000000f24047890 */ /* 0x000fe2000fffe0ff */
[----:B------:R-:W-:Y:S01]  /*04c0*/  SHF.R.U32.HI R8, RZ, 0x4, R16 ;  /* 0x00000004ff087819 */ /* 0x000fe20000011610 */
[----:B------:R-:W-:Y:S01]  /*04d0*/  IMAD.MOV.U32 R9, RZ, RZ, 0x10 ;  /* 0x00000010ff097424 */ /* 0x000fe200078e00ff */
[----:B------:R-:W-:Y:S01]  /*04e0*/  MOV R0, 0x28 ;  /* 0x0000002800007802 */ /* 0x000fe20000000f00 */
[----:B------:R-:W-:Y:S01]  /*04f0*/  USHF.R.U32.HI UR4, URZ, 0x4, UR4 ;  /* 0x00000004ff047899 */ /* 0x000fe20008011604 */
[----:B------:R-:W-:Y:S01]  /*0500*/  LOP3.LUT R10, R8, 0x1, RZ, 0xc0, !PT ;  /* 0x00000001080a7812 */ /* 0x000fe200078ec0ff */
[----:B------:R-:W-:Y:S01]  /*0510*/  IMAD.U32 R7, RZ, RZ, UR38 ;  /* 0x00000026ff077e24 */ /* 0x000fe2000f8e00ff */
[----:B------:R0:W1:Y:S01]  /*0520*/  LDC.64 R2, c[0x4][R0] ;  /* 0x0100000000027b82 */ /* 0x0000620000000a00 */
[----:B------:R-:W-:Y:S01]  /*0530*/  ULOP3.LUT UR4, UR4, 0xffff, URZ, 0xc0, !UPT ;  /* 0x0000ffff04047892 */ /* 0x000fe2000f8ec0ff */
[----:B------:R-:W-:-:S05]  /*0540*/  MOV R6, UR37 ;  /* 0x0000002500067c02 */ /* 0x000fca0008000f00 */
[----:B------:R-:W-:-:S05]  /*0550*/  MOV R11, UR4 ;  /* 0x00000004000b7c02 */ /* 0x000fca0008000f00 */
[----:B------:R0:W-:Y:S01]  /*0560*/  STL.128 [R1], R8 ;  /* 0x0000000801007387 */ /* 0x0001e20000100c00 */
[----:B------:R-:W2:Y:S02]  /*0570*/  LDCU.64 UR4, c[0x4][0x20] ;  /* 0x01000400ff0477ac */ /* 0x000ea40008000a00 */
[----:B--2---:R-:W-:Y:S02]  /*0580*/  IMAD.U32 R4, RZ, RZ, UR4 ;  /* 0x00000004ff047e24 */ /* 0x004fe4000f8e00ff */
[----:B0-----:R-:W-:-:S07]  /*0590*/  IMAD.U32 R5, RZ, RZ, UR5 ;  /* 0x00000005ff057e24 */ /* 0x001fce000f8e00ff */
[----:B------:R-:W-:-:S07]  /*05a0*/  LEPC R20, `(.L_x_48) ;  /* 0x000000001014794e */ /* 0x000fce0000000000 */
[----:B-1----:R-:W-:Y:S05]  /*05b0*/  CALL.ABS.NOINC R2 ;  /* 0x0000000002007343 */ /* 0x002fea0003c00000 */
.L_x_48:
[----:B------:R-:W-:Y:S05]  /*05c0*/  EXIT ;  /* 0x000000000000794d */ /* 0x000fea0003800000 */
.L_x_49:
        /* <DEDUP_REMOVED lines=11> */
.L_x_69:


//--------------------- .text._Z26vote_operations_comparisonPiS_S_PKiii --------------------------
	.section	.text._Z26vote_operations_comparisonPiS_S_PKiii,"ax",@progbits
	.align	128
        .global         _Z26vote_operations_comparisonPiS_S_PKiii
        .type           _Z26vote_operations_comparisonPiS_S_PKiii,@function
        .size           _Z26vote_operations_comparisonPiS_S_PKiii,(.L_x_70 - _Z26vote_operations_comparisonPiS_S_PKiii)
        .other          _Z26vote_operations_comparisonPiS_S_PKiii,@"STO_CUDA_ENTRY STV_DEFAULT"
_Z26vote_operations_comparisonPiS_S_PKiii:
.text._Z26vote_operations_comparisonPiS_S_PKiii:
[----:B------:R-:W-:Y:S01]  /*0000*/  LDC R1, c[0x0][0x37c] ;  /* 0x0000df00ff017b82 */ /* 0x000fe20000000800 */
[----:B------:R-:W0:Y:S01]  /*0010*/  S2R R0, SR_TID.Y ;  /* 0x0000000000007919 */ /* 0x000e220000002200 */
[----:B------:R-:W1:Y:S06]  /*0020*/  LDCU UR5, c[0x0][0x360] ;  /* 0x00006c00ff0577ac */ /* 0x000e6c0008000800 */
[----:B------:R-:W2:Y:S01]  /*0030*/  S2UR UR7, SR_CTAID.X ;  /* 0x00000000000779c3 */ /* 0x000ea20000002500 */
[----:B------:R-:W-:Y:S01]  /*0040*/  BSSY.RECONVERGENT B0, `(.L_x_50) ;  /* 0x0000012000007945 */ /* 0x000fe20003800200 */
[----:B------:R-:W0:Y:S01]  /*0050*/  S2R R5, SR_TID.Z ;  /* 0x0000000000057919 */ /* 0x000e220000002300 */
[----:B------:R-:W1:Y:S01]  /*0060*/  LDCU UR6, c[0x0][0x364] ;  /* 0x00006c80ff0677ac */ /* 0x000e620008000800 */
[----:B------:R-:W3:Y:S01]  /*0070*/  S2R R3, SR_TID.X ;  /* 0x0000000000037919 */ /* 0x000ee20000002100 */
[----:B------:R-:W4:Y:S03]  /*0080*/  LDCU UR8, c[0x0][0x3a0] ;  /* 0x00007400ff0877ac */ /* 0x000f260008000800 */
[----:B------:R-:W5:Y:S01]  /*0090*/  LDC R2, c[0x0][0x368] ;  /* 0x0000da00ff027b82 */ /* 0x000f620000000800 */
[----:B-1----:R-:W-:-:S02]  /*00a0*/  UIMAD UR4, UR5, UR6, URZ ;  /* 0x00000006050472a4 */ /* 0x002fc4000f8e02ff */
[----:B0-----:R-:W-:-:S04]  /*00b0*/  IMAD R0, R5, UR6, R0 ;  /* 0x0000000605007c24 */ /* 0x001fc8000f8e0200 */
[----:B---3--:R-:W-:Y:S02]  /*00c0*/  IMAD R0, R0, UR5, R3 ;  /* 0x0000000500007c24 */ /* 0x008fe4000f8e0203 */
[----:B-----5:R-:W-:-:S03]  /*00d0*/  IMAD R3, R2, UR4, RZ ;  /* 0x0000000402037c24 */ /* 0x020fc6000f8e02ff */
[----:B------:R-:W0:Y:S01]  /*00e0*/  LDCU.64 UR4, c[0x0][0x358] ;  /* 0x00006b00ff0477ac */ /* 0x000e220008000a00 */
[----:B------:R-:W-:Y:S02]  /*00f0*/  HFMA2 R2, -RZ, RZ, 0, 0 ;  /* 0x00000000ff027431 */ /* 0x000fe400000001ff */
[----:B--2---:R-:W-:-:S05]  /*0100*/  IMAD R5, R3, UR7, R0 ;  /* 0x0000000703057c24 */ /* 0x004fca000f8e0200 */
[----:B----4-:R-:W-:-:S13]  /*0110*/  ISETP.GE.U32.AND P0, PT, R5, UR8, PT ;  /* 0x0000000805007c0c */ /* 0x010fda000bf06070 */
[----:B0-----:R-:W-:Y:S05]  /*0120*/  @P0 BRA `(.L_x_51) ;  /* 0x00000000000c0947 */ /* 0x001fea0003800000 */
[----:B------:R-:W0:Y:S02]  /*0130*/  LDC.64 R2, c[0x0][0x398] ;  /* 0x0000e600ff027b82 */ /* 0x000e240000000a00 */
[----:B0-----:R-:W-:-:S06]  /*0140*/  IMAD.WIDE.U32 R2, R5, 0x4, R2 ;  /* 0x0000000405027825 */ /* 0x001fcc00078e0002 */
[----:B------:R0:W5:Y:S02]  /*0150*/  LDG.E R2, desc[UR4][R2.64] ;  /* 0x0000000402027981 */ /* 0x000164000c1e1900 */
.L_x_51:
[----:B------:R-:W-:Y:S05]  /*0160*/  BSYNC.RECONVERGENT B0 ;  /* 0x0000000000007941 */ /* 0x000fea0003800200 */
.L_x_50:
[----:B------:R-:W1:Y:S01]  /*0170*/  LDCU UR6, c[0x0][0x3a4] ;  /* 0x00007480ff0677ac */ /* 0x000e620008000800 */
[----:B------:R-:W-:Y:S02]  /*0180*/  LOP3.LUT P1, RZ, R0, 0x1f, RZ, 0xc0, !PT ;  /* 0x0000001f00ff7812 */ /* 0x000fe4000782c0ff */
[----:B-1---5:R-:W-:-:S13]  /*0190*/  ISETP.GE.AND P0, PT, R2, UR6, PT ;  /* 0x0000000602007c0c */ /* 0x022fda000bf06270 */
[----:B------:R-:W-:Y:S01]  /*01a0*/  VOTE.ANY R8, PT, P0 ;  /* 0x0000000000087806 */ /* 0x000fe200000e0100 */
[----:B------:R-:W-:Y:S06]  /*01b0*/  @P1 EXIT ;  /* 0x000000000000194d */ /* 0x000fec0003800000 */
[----:B0-----:R-:W0:Y:S01]  /*01c0*/  LDC.64 R2, c[0x0][0x380] ;  /* 0x0000e000ff027b82 */ /* 0x001e220000000a00 */
[----:B------:R-:W1:Y:S01]  /*01d0*/  POPC R9, R8 ;  /* 0x0000000800097309 */ /* 0x000e620000000000 */
[----:B------:R-:W-:Y:S02]  /*01e0*/  SHF.R.U32.HI R11, RZ, 0x5, R0 ;  /* 0x00000005ff0b7819 */ /* 0x000fe40000011600 */
[C---:B------:R-:W-:Y:S02]  /*01f0*/  ISETP.NE.AND P1, PT, R8.reuse, -0x1, PT ;  /* 0xffffffff0800780c */ /* 0x040fe40003f25270 */
[----:B------:R-:W-:Y:S02]  /*0200*/  ISETP.NE.AND P0, PT, R8, RZ, PT ;  /* 0x000000ff0800720c */ /* 0x000fe40003f05270 */
[----:B------:R-:W2:Y:S01]  /*0210*/  LDC.64 R4, c[0x0][0x388] ;  /* 0x0000e200ff047b82 */ /* 0x000ea20000000a00 */
[----:B------:R-:W-:Y:S02]  /*0220*/  SEL R13, RZ, 0x1, P1 ;  /* 0x00000001ff0d7807 */ /* 0x000fe40000800000 */
[----:B------:R-:W-:-:S05]  /*0230*/  SEL R15, RZ, 0x1, !P0 ;  /* 0x00000001ff0f7807 */ /* 0x000fca0004000000 */
[----:B------:R-:W3:Y:S01]  /*0240*/  LDC.64 R6, c[0x0][0x390] ;  /* 0x0000e400ff067b82 */ /* 0x000ee20000000a00 */
[----:B0-----:R-:W-:-:S05]  /*0250*/  IMAD.WIDE.U32 R2, R11, 0x4, R2 ;  /* 0x000000040b027825 */ /* 0x001fca00078e0002 */
[----:B------:R-:W-:Y:S01]  /*0260*/  STG.E desc[UR4][R2.64], R13 ;  /* 0x0000000d02007986 */ /* 0x000fe2000c101904 */
[----:B--2---:R-:W-:-:S05]  /*0270*/  IMAD.WIDE.U32 R4, R11, 0x4, R4 ;  /* 0x000000040b047825 */ /* 0x004fca00078e0004 */
[----:B------:R-:W-:Y:S01]  /*0280*/  STG.E desc[UR4][R4.64], R15 ;  /* 0x0000000f04007986 */ /* 0x000fe2000c101904 */
[----:B---3--:R-:W-:-:S05]  /*0290*/  IMAD.WIDE.U32 R6, R11, 0x4, R6 ;  /* 0x000000040b067825 */ /* 0x008fca00078e0006 */
[----:B-1----:R-:W-:Y:S01]  /*02a0*/  STG.E desc[UR4][R6.64], R9 ;  /* 0x0000000906007986 */ /* 0x002fe2000c101904 */
[----:B------:R-:W-:Y:S05]  /*02b0*/  EXIT ;  /* 0x000000000000794d */ /* 0x000fea0003800000 */
.L_x_52:
        /* <DEDUP_REMOVED lines=12> */
.L_x_70:


//--------------------- .text._Z22process_with_coalescedPiPKiii --------------------------
	.section	.text._Z22process_with_coalescedPiPKiii,"ax",@progbits
	.align	128
        .global         _Z22process_with_coalescedPiPKiii
        .type           _Z22process_with_coalescedPiPKiii,@function
        .size           _Z22process_with_coalescedPiPKiii,(.L_x_71 - _Z22process_with_coalescedPiPKiii)
        .other          _Z22process_with_coalescedPiPKiii,@"STO_CUDA_ENTRY STV_DEFAULT"
_Z22process_with_coalescedPiPKiii:
.text._Z22process_with_coalescedPiPKiii:
[----:B------:R-:W-:Y:S01]  /*0000*/  LDC R1, c[0x0][0x37c] ;  /* 0x0000df00ff017b82 */ /* 0x000fe20000000800 */
[----:B------:R-:W0:Y:S01]  /*0010*/  S2R R0, SR_TID.Z ;  /* 0x0000000000007919 */ /* 0x000e220000002300 */
[----:B------:R-:W1:Y:S06]  /*0020*/  LDCU UR4, c[0x0][0x360] ;  /* 0x00006c00ff0477ac */ /* 0x000e6c0008000800 */
[----:B------:R-:W0:Y:S01]  /*0030*/  S2UR UR6, SR_CTAID.X ;  /* 0x00000000000679c3 */ /* 0x000e220000002500 */
[----:B------:R-:W2:Y:S01]  /*0040*/  S2R R5, SR_TID.Y ;  /* 0x0000000000057919 */ /* 0x000ea20000002200 */
[----:B------:R-:W2:Y:S01]  /*0050*/  LDCU UR5, c[0x0][0x364] ;  /* 0x00006c80ff0577ac */ /* 0x000ea20008000800 */
[----:B------:R-:W1:Y:S01]  /*0060*/  S2R R3, SR_TID.X ;  /* 0x0000000000037919 */ /* 0x000e620000002100 */
[----:B------:R-:W3:Y:S04]  /*0070*/  LDCU UR7, c[0x0][0x390] ;  /* 0x00007200ff0777ac */ /* 0x000ee80008000800 */
[----:B------:R-:W0:Y:S02]  /*0080*/  LDC R7, c[0x0][0x368] ;  /* 0x0000da00ff077b82 */ /* 0x000e240000000800 */
[----:B0-----:R-:W-:-:S04]  /*0090*/  IMAD R0, R7, UR6, R0 ;  /* 0x0000000607007c24 */ /* 0x001fc8000f8e0200 */
[----:B--2---:R-:W-:-:S04]  /*00a0*/  IMAD R0, R0, UR5, R5 ;  /* 0x0000000500007c24 */ /* 0x004fc8000f8e0205 */
[----:B-1----:R-:W-:-:S05]  /*00b0*/  IMAD R0, R0, UR4, R3 ;  /* 0x0000000400007c24 */ /* 0x002fca000f8e0203 */
[----:B---3--:R-:W-:-:S13]  /*00c0*/  ISETP.GE.U32.AND P0, PT, R0, UR7, PT ;  /* 0x0000000700007c0c */ /* 0x008fda000bf06070 */
[----:B------:R-:W-:Y:S05]  /*00d0*/  @P0 EXIT ;  /* 0x000000000000094d */ /* 0x000fea0003800000 */
[----:B------:R-:W0:Y:S01]  /*00e0*/  LDC.64 R2, c[0x0][0x388] ;  /* 0x0000e200ff027b82 */ /* 0x000e220000000a00 */
[----:B------:R-:W1:Y:S01]  /*00f0*/  LDCU.64 UR4, c[0x0][0x358] ;  /* 0x00006b00ff0477ac */ /* 0x000e620008000a00 */
[----:B------:R-:W2:Y:S01]  /*0100*/  LDCU UR6, c[0x0][0x394] ;  /* 0x00007280ff0677ac */ /* 0x000ea20008000800 */
[----:B0-----:R-:W-:-:S06]  /*0110*/  IMAD.WIDE.U32 R2, R0, 0x4, R2 ;  /* 0x0000000400027825 */ /* 0x001fcc00078e0002 */
[----:B-1----:R-:W2:Y:S02]  /*0120*/  LDG.E R2, desc[UR4][R2.64] ;  /* 0x0000000402027981 */ /* 0x002ea4000c1e1900 */
[----:B--2---:R-:W-:-:S13]  /*0130*/  ISETP.GT.AND P0, PT, R2, UR6, PT ;  /* 0x0000000602007c0c */ /* 0x004fda000bf04270 */
[----:B------:R-:W-:Y:S05]  /*0140*/  @!P0 BRA `(.L_x_53) ;  /* 0x0000000400408947 */ /* 0x000fea0003800000 */
[----:B------:R-:W-:Y:S01]  /*0150*/  VOTE.ANY R3, PT, PT ;  /* 0x0000000000037806 */ /* 0x000fe200038e0100 */
[----:B------:R-:W0:Y:S03]  /*0160*/  S2R R4, SR_LTMASK ;  /* 0x0000000000047919 */ /* 0x000e260000003900 */
[----:B------:R-:W1:Y:S02]  /*0170*/  POPC R5, R3 ;  /* 0x0000000300057309 */ /* 0x000e640000000000 */
[----:B-1----:R-:W-:-:S13]  /*0180*/  ISETP.GE.U32.AND P0, PT, R5, 0x2, PT ;  /* 0x000000020500780c */ /* 0x002fda0003f06070 */
[----:B------:R-:W-:Y:S05]  /*0190*/  @!P0 BRA `(.L_x_54) ;  /* 0x0000000400148947 */ /* 0x000fea0003800000 */
[----:B------:R-:W-:-:S13]  /*01a0*/  ISETP.NE.AND P1, PT, R3, -0x1, PT ;  /* 0xffffffff0300780c */ /* 0x000fda0003f25270 */
.L_x_59:
[----:B------:R-:W-:Y:S01]  /*01b0*/  SHF.R.U32.HI R7, RZ, 0x1, R5 ;  /* 0x00000001ff077819 */ /* 0x000fe20000011605 */
[----:B------:R-:W-:Y:S06]  /*01c0*/  @P1 BRA `(.L_x_55) ;  /* 0x00000000000c1947 */ /* 0x000fec0003800000 */
[----:B------:R-:W-:Y:S05]  /*01d0*/  WARPSYNC.ALL ;  /* 0x0000000000007948 */ /* 0x000fea0003800000 */
[----:B------:R3:W4:Y:S01]  /*01e0*/  SHFL.DOWN PT, R9, R2, R7, 0x1f ;  /* 0x08001f0702097589 */ /* 0x00072200000e0000 */
[----:B------:R-:W-:Y:S05]  /*01f0*/  BRA `(.L_x_56) ;  /* 0x0000000000ec7947 */ /* 0x000fea0003800000 */
.L_x_55:
[----:B------:R-:W1:Y:S01]  /*0200*/  S2R R6, SR_LANEID ;  /* 0x0000000000067919 */ /* 0x000e620000000000 */
[----:B------:R-:W-:Y:S01]  /*0210*/  VIADD R8, R7, 0x1 ;  /* 0x0000000107087836 */ /* 0x000fe20000000000 */
[----:B------:R-:W-:Y:S01]  /*0220*/  PLOP3.LUT P0, PT, PT, PT, PT, 0x8, 0x80 ;  /* 0x000000000080781c */ /* 0x000fe20003f0e170 */
[----:B------:R-:W-:-:S03]  /*0230*/  IMAD.MOV.U32 R9, RZ, RZ, R3 ;  /* 0x000000ffff097224 */ /* 0x000fc600078e0003 */
[----:B------:R-:W-:Y:S01]  /*0240*/  ISETP.EQ.AND P2, PT, R8, RZ, PT ;  /* 0x000000ff0800720c */ /* 0x000fe20003f42270 */
[----:B-1----:R-:W-:-:S12]  /*0250*/  IMAD.MOV.U32 R10, RZ, RZ, R6 ;  /* 0x000000ffff0a7224 */ /* 0x002fd800078e0006 */
[----:B------:R-:W-:Y:S05]  /*0260*/  @P2 BRA `(.L_x_57) ;  /* 0x00000000001c2947 */ /* 0x000fea0003800000 */
[----:B------:R-:W-:-:S13]  /*0270*/  ISETP.GT.AND P2, PT, R8, RZ, PT ;  /* 0x000000ff0800720c */ /* 0x000fda0003f44270 */
[----:B------:R-:W-:Y:S05]  /*0280*/  @P2 BRA `(.L_x_58) ;  /* 0x0000000000242947 */ /* 0x000fea0003800000 */
[----:B------:R-:W1:Y:S01]  /*0290*/  BREV R9, R9 ;  /* 0x0000000900097301 */ /* 0x000e620000000000 */
[----:B------:R-:W-:Y:S01]  /*02a0*/  PLOP3.LUT P0, PT, PT, PT, PT, 0x80, 0x8 ;  /* 0x000000000008781c */ /* 0x000fe20003f0f070 */
[----:B------:R-:W-:Y:S01]  /*02b0*/  IMAD.MOV R8, RZ, RZ, -R8 ;  /* 0x000000ffff087224 */ /* 0x000fe200078e0a08 */
[----:B------:R-:W-:Y:S01]  /*02c0*/  IADD3 R10, PT, PT, -R10, 0x1f, RZ ;  /* 0x0000001f0a0a7810 */ /* 0x000fe20007ffe1ff */
[----:B------:R-:W-:Y:S10]  /*02d0*/  BRA `(.L_x_58) ;  /* 0x0000000000107947 */ /* 0x000ff40003800000 */
.L_x_57:
[----:B------:R-:W-:Y:S02]  /*02e0*/  IMAD.MOV.U32 R11, RZ, RZ, 0x1 ;  /* 0x00000001ff0b7424 */ /* 0x000fe400078e00ff */
[----:B------:R-:W-:-:S03]  /*02f0*/  IMAD.MOV.U32 R8, RZ, RZ, 0x1 ;  /* 0x00000001ff087424 */ /* 0x000fc600078e00ff */
[----:B------:R-:W-:-:S04]  /*0300*/  SHF.L.U32 R12, R11, R10, RZ ;  /* 0x0000000a0b0c7219 */ /* 0x000fc800000006ff */
[----:B------:R-:W-:-:S07]  /*0310*/  LOP3.LUT R9, R9, R12, RZ, 0xc0, !PT ;  /* 0x0000000c09097212 */ /* 0x000fce00078ec0ff */
.L_x_58:
[----:B------:R-:W-:Y:S01]  /*0320*/  IMAD.MOV.U32 R11, RZ, RZ, -0x1 ;  /* 0xffffffffff0b7424 */ /* 0x000fe200078e00ff */
[----:B------:R-:W-:Y:S05]  /*0330*/  WARPSYNC R3 ;  /* 0x0000000003007348 */ /* 0x000fea0003800000 */
[----:B------:R-:W-:-:S04]  /*0340*/  SHF.L.U32 R10, R11, R10, RZ ;  /* 0x0000000a0b0a7219 */ /* 0x000fc800000006ff */
[----:B-1----:R-:W-:-:S04]  /*0350*/  LOP3.LUT R10, R9, R10, RZ, 0xc0, !PT ;  /* 0x0000000a090a7212 */ /* 0x002fc800078ec0ff */
[----:B------:R-:W-:Y:S01]  /*0360*/  PRMT R11, R10, 0x7710, RZ ;  /* 0x000077100a0b7816 */ /* 0x000fe200000000ff */
[----:B------:R-:W-:Y:S08]  /*0370*/  POPC R9, R10 ;  /* 0x0000000a00097309 */ /* 0x000ff00000000000 */
[----:B------:R-:W1:Y:S02]  /*0380*/  POPC R11, R11 ;  /* 0x0000000b000b7309 */ /* 0x000e640000000000 */
[----:B-1----:R-:W-:Y:S01]  /*0390*/  ISETP.LT.U32.AND P5, PT, R11, R8, PT ;  /* 0x000000080b00720c */ /* 0x002fe20003fa1070 */
[----:B------:R-:W-:-:S05]  /*03a0*/  IMAD.IADD R13, R8, 0x1, -R11 ;  /* 0x00000001080d7824 */ /* 0x000fca00078e0a0b */
[----:B------:R-:W-:-:S07]  /*03b0*/  SEL R13, R13, R8, P5 ;  /* 0x000000080d0d7207 */ /* 0x000fce0002800000 */
[----:B------:R-:W-:-:S04]  /*03c0*/  @P5 SHF.R.U32.HI R10, RZ, 0x10, R10 ;  /* 0x00000010ff0a5819 */ /* 0x000fc8000001160a */
[----:B------:R-:W-:-:S06]  /*03d0*/  PRMT R12, R10, 0x7770, RZ ;  /* 0x000077700a0c7816 */ /* 0x000fcc00000000ff */
[----:B------:R-:W1:Y:S02]  /*03e0*/  POPC R12, R12 ;  /* 0x0000000c000c7309 */ /* 0x000e640000000000 */
[----:B-1----:R-:W-:-:S13]  /*03f0*/  ISETP.LT.U32.AND P4, PT, R12, R13, PT ;  /* 0x0000000d0c00720c */ /* 0x002fda0003f81070 */
[----:B------:R-:W-:Y:S01]  /*0400*/  @P4 SHF.R.U32.HI R10, RZ, 0x8, R10 ;  /* 0x00000008ff0a4819 */ /* 0x000fe2000001160a */
[----:B------:R-:W-:-:S03]  /*0410*/  @P4 IMAD.IADD R13, R13, 0x1, -R12 ;  /* 0x000000010d0d4824 */ /* 0x000fc600078e0a0c */
[----:B------:R-:W-:-:S06]  /*0420*/  SGXT.U32 R14, R10, 0x4 ;  /* 0x000000040a0e781a */ /* 0x000fcc0000000000 */
[----:B------:R-:W1:Y:S02]  /*0430*/  POPC R14, R14 ;  /* 0x0000000e000e7309 */ /* 0x000e640000000000 */
[----:B-1----:R-:W-:-:S13]  /*0440*/  ISETP.LT.U32.AND P3, PT, R14, R13, PT ;  /* 0x0000000d0e00720c */ /* 0x002fda0003f61070 */
[----:B------:R-:W-:Y:S01]  /*0450*/  @P3 SHF.R.U32.HI R10, RZ, 0x4, R10 ;  /* 0x00000004ff0a3819 */ /* 0x000fe2000001160a */
[----:B------:R-:W-:-:S03]  /*0460*/  @P3 IMAD.IADD R13, R13, 0x1, -R14 ;  /* 0x000000010d0d3824 */ /* 0x000fc600078e0a0e */
[----:B------:R-:W-:Y:S02]  /*0470*/  SHF.R.U32.HI R15, RZ, 0x1, R10 ;  /* 0x00000001ff0f7819 */ /* 0x000fe4000001160a */
[----:B------:R-:W-:Y:S02]  /*0480*/  SGXT.U32 R11, R10, 0x1 ;  /* 0x000000010a0b781a */ /* 0x000fe40000000000 */
[----:B------:R-:W-:-:S05]  /*0490*/  SGXT.U32 R12, R15, 0x1 ;  /* 0x000000010f0c781a */ /* 0x000fca0000000000 */
[----:B------:R-:W-:-:S05]  /*04a0*/  IMAD.IADD R12, R11, 0x1, R12 ;  /* 0x000000010b0c7824 */ /* 0x000fca00078e020c */
[----:B------:R-:W-:-:S13]  /*04b0*/  ISETP.LT.U32.AND P2, PT, R12, R13, PT ;  /* 0x0000000d0c00720c */ /* 0x000fda0003f41070 */
[----:B------:R-:W-:Y:S01]  /*04c0*/  @P2 SHF.R.U32.HI R10, RZ, 0x2, R10 ;  /* 0x00000002ff0a2819 */ /* 0x000fe2000001160a */
[----:B------:R-:W-:-:S03]  /*04d0*/  @P2 IMAD.IADD R13, R13, 0x1, -R12 ;  /* 0x000000010d0d2824 */ /* 0x000fc600078e0a0c */
[----:B------:R-:W-:Y:S02]  /*04e0*/  SGXT.U32 R12, R10, 0x1 ;  /* 0x000000010a0c781a */ /* 0x000fe40000000000 */
[----:B------:R-:W-:Y:S02]  /*04f0*/  SEL R10, RZ, 0x10, !P5 ;  /* 0x00000010ff0a7807 */ /* 0x000fe40006800000 */
[----:B------:R-:W-:-:S03]  /*0500*/  ISETP.LT.U32.AND P5, PT, R12, R13, PT ;  /* 0x0000000d0c00720c */ /* 0x000fc60003fa1070 */
[----:B------:R-:W-:-:S04]  /*0510*/  @P4 VIADD R10, R10, 0x8 ;  /* 0x000000080a0a4836 */ /* 0x000fc80000000000 */
[----:B------:R-:W-:-:S04]  /*0520*/  @P3 VIADD R10, R10, 0x4 ;  /* 0x000000040a0a3836 */ /* 0x000fc80000000000 */
[----:B------:R-:W-:Y:S01]  /*0530*/  @P2 VIADD R10, R10, 0x2 ;  /* 0x000000020a0a2836 */ /* 0x000fe20000000000 */
[----:B------:R-:W-:-:S03]  /*0540*/  ISETP.LT.AND P2, PT, R9, R8, PT ;  /* 0x000000080900720c */ /* 0x000fc60003f41270 */
[----:B------:R-:W-:-:S05]  /*0550*/  @P5 VIADD R10, R10, 0x1 ;  /* 0x000000010a0a5836 */ /* 0x000fca0000000000 */
[----:B------:R-:W-:-:S04]  /*0560*/  @P0 IADD3 R10, PT, PT, -R10, 0x1f, RZ ;  /* 0x0000001f0a0a0810 */ /* 0x000fc80007ffe1ff */
[----:B------:R-:W-:-:S04]  /*0570*/  SEL R9, R10, 0xffffffff, !P2 ;  /* 0xffffffff0a097807 */ /* 0x000fc80005000000 */
[----:B------:R-:W-:-:S04]  /*0580*/  ISETP.GT.U32.AND P0, PT, R9, 0x1f, PT ;  /* 0x0000001f0900780c */ /* 0x000fc80003f04070 */
[----:B------:R-:W-:-:S06]  /*0590*/  SEL R9, R6, R9, P0 ;  /* 0x0000000906097207 */ /* 0x000fcc0000000000 */
[----:B------:R1:W2:Y:S03]  /*05a0*/  SHFL.IDX PT, R9, R2, R9, 0x1f ;  /* 0x00001f0902097589 */ /* 0x0002a600000e0000 */
.L_x_56:
[----:B------:R-:W-:Y:S01]  /*05b0*/  ISETP.GT.U32.AND P0, PT, R5, 0x3, PT ;  /* 0x000000030500780c */ /* 0x000fe20003f04070 */
[----:B-1234-:R-:W-:Y:S02]  /*05c0*/  IMAD.IADD R2, R9, 0x1, R2 ;  /* 0x0000000109027824 */ /* 0x01efe400078e0202 */
[----:B------:R-:W-:-:S10]  /*05d0*/  IMAD.MOV.U32 R5, RZ, RZ, R7 ;  /* 0x000000ffff057224 */ /* 0x000fd400078e0007 */
[----:B------:R-:W-:Y:S05]  /*05e0*/  @P0 BRA `(.L_x_59) ;  /* 0xfffffff800f00947 */ /* 0x000fea000383ffff */
.L_x_54:
[----:B0-----:R-:W-:-:S13]  /*05f0*/  LOP3.LUT P0, RZ, R4, R3, RZ, 0xc0, !PT ;  /* 0x0000000304ff7212 */ /* 0x001fda000780c0ff */
[----:B------:R-:W-:Y:S05]  /*0600*/  @P0 EXIT ;  /* 0x000000000000094d */ /* 0x000fea0003800000 */
[----:B------:R-:W0:Y:S02]  /*0610*/  LDC.64 R4, c[0x0][0x380] ;  /* 0x0000e000ff047b82 */ /* 0x000e240000000a00 */
[----:B0-----:R-:W-:-:S05]  /*0620*/  IMAD.WIDE.U32 R4, R0, 0x4, R4 ;  /* 0x0000000400047825 */ /* 0x001fca00078e0004 */
[----:B------:R-:W-:Y:S01]  /*0630*/  STG.E desc[UR4][R4.64], R2 ;  /* 0x0000000204007986 */ /* 0x000fe2000c101904 */
[----:B------:R-:W-:Y:S05]  /*0640*/  EXIT ;  /* 0x000000000000794d */ /* 0x000fea0003800000 */
.L_x_53:
[----:B------:R-:W0:Y:S02]  /*0650*/  LDC.64 R2, c[0x0][0x380] ;  /* 0x0000e000ff027b82 */ /* 0x000e240000000a00 */
[----:B0-----:R-:W-:-:S05]  /*0660*/  IMAD.WIDE.U32 R2, R0, 0x4, R2 ;  /* 0x0000000400027825 */ /* 0x001fca00078e0002 */
[----:B------:R-:W-:Y:S01]  /*0670*/  STG.E desc[UR4][R2.64], RZ ;  /* 0x000000ff02007986 */ /* 0x000fe2000c101904 */
[----:B------:R-:W-:Y:S05]  /*0680*/  EXIT ;  /* 0x000000000000794d */ /* 0x000fea0003800000 */
.L_x_60:
        /* <DEDUP_REMOVED lines=15> */
.L_x_71:


//--------------------- .text._Z19sum_reduction_tiledPiPKii --------------------------
	.section	.text._Z19sum_reduction_tiledPiPKii,"ax",@progbits
	.align	128
        .global         _Z19sum_reduction_tiledPiPKii
        .type           _Z19sum_reduction_tiledPiPKii,@function
        .size           _Z19sum_reduction_tiledPiPKii,(.L_x_72 - _Z19sum_reduction_tiledPiPKii)
        .other          _Z19sum_reduction_tiledPiPKii,@"STO_CUDA_ENTRY STV_DEFAULT"
_Z19sum_reduction_tiledPiPKii:
.text._Z19sum_reduction_tiledPiPKii:
        /* <DEDUP_REMOVED lines=10> */
[----:B-1----:R-:W-:-:S04]  /*00a0*/  UIMAD UR4, UR6, UR7, URZ ;  /* 0x00000007060472a4 */ /* 0x002fc8000f8e02ff */
[----:B---3--:R-:W-:Y:S01]  /*00b0*/  UIMAD UR4, UR4, UR5, URZ ;  /* 0x00000005040472a4 */ /* 0x008fe2000f8e02ff */
[----:B0-----:R-:W-:-:S04]  /*00c0*/  IMAD R2, R3, UR7, R2 ;  /* 0x0000000703027c24 */ /* 0x001fc8000f8e0202 */
[----:B--2---:R-:W-:Y:S01]  /*00d0*/  IMAD R5, R2, UR6, R5 ;  /* 0x0000000602057c24 */ /* 0x004fe2000f8e0205 */
[----:B------:R-:W0:Y:S03]  /*00e0*/  LDCU.64 UR6, c[0x0][0x358] ;  /* 0x00006b00ff0677ac */ /* 0x000e260008000a00 */
[----:B----4-:R-:W-:-:S05]  /*00f0*/  IMAD R7, R0, UR4, R5 ;  /* 0x0000000400077c24 */ /* 0x010fca000f8e0205 */
[----:B-----5:R-:W-:-:S13]  /*0100*/  ISETP.GE.U32.AND P0, PT, R7, UR8, PT ;  /* 0x0000000807007c0c */ /* 0x020fda000bf06070 */
[----:B------:R-:W1:Y:S02]  /*0110*/  @!P0 LDC.64 R2, c[0x0][0x388] ;  /* 0x0000e200ff028b82 */ /* 0x000e640000000a00 */
[----:B-1----:R-:W-:-:S05]  /*0120*/  @!P0 IMAD.WIDE.U32 R2, R7, 0x4, R2 ;  /* 0x0000000407028825 */ /* 0x002fca00078e0002 */
[----:B0-----:R0:W2:Y:S01]  /*0130*/  @!P0 LDG.E R4, desc[UR6][R2.64] ;  /* 0x0000000602048981 */ /* 0x0010a2000c1e1900 */
[C---:B------:R-:W-:Y:S02]  /*0140*/  LOP3.LUT P0, R10, R5.reuse, 0x1f, RZ, 0xc0, !PT ;  /* 0x0000001f050a7812 */ /* 0x040fe4000780c0ff */
[----:B------:R-:W-:-:S11]  /*0150*/  ISETP.GT.U32.AND P1, PT, R5, 0x1f, PT ;  /* 0x0000001f0500780c */ /* 0x000fd60003f24070 */
[----:B------:R-:W1:Y:S01]  /*0160*/  @!P0 S2R R11, SR_CgaCtaId ;  /* 0x00000000000b8919 */ /* 0x000e620000008800 */
[----:B0-----:R-:W-:-:S04]  /*0170*/  @!P0 MOV R2, 0x400 ;  /* 0x0000040000028802 */ /* 0x001fc80000000f00 */
[----:B-1----:R-:W-:-:S04]  /*0180*/  @!P0 LEA R2, R11, R2, 0x18 ;  /* 0x000000020b028211 */ /* 0x002fc800078ec0ff */
[----:B------:R-:W-:Y:S01]  /*0190*/  @!P0 LEA.HI R2, R5, R2, RZ, 0x1d ;  /* 0x0000000205028211 */ /* 0x000fe200078fe8ff */
[----:B--2---:R-:W0:Y:S02]  /*01a0*/  SHFL.DOWN PT, R7, R4, 0x10, 0x1f ;  /* 0x0a001f0004077f89 */ /* 0x004e2400000e0000 */
[----:B0-----:R-:W-:-:S05]  /*01b0*/  IMAD.IADD R7, R7, 0x1, R4 ;  /* 0x0000000107077824 */ /* 0x001fca00078e0204 */
[----:B------:R-:W0:Y:S02]  /*01c0*/  SHFL.DOWN PT, R6, R7, 0x8, 0x1f ;  /* 0x09001f0007067f89 */ /* 0x000e2400000e0000 */
[----:B0-----:R-:W-:-:S05]  /*01d0*/  IADD3 R6, PT, PT, R7, R6, RZ ;  /* 0x0000000607067210 */ /* 0x001fca0007ffe0ff */
[----:B------:R-:W0:Y:S02]  /*01e0*/  SHFL.DOWN PT, R9, R6, 0x4, 0x1f ;  /* 0x08801f0006097f89 */ /* 0x000e2400000e0000 */
[----:B0-----:R-:W-:-:S05]  /*01f0*/  IMAD.IADD R9, R6, 0x1, R9 ;  /* 0x0000000106097824 */ /* 0x001fca00078e0209 */
[----:B------:R-:W0:Y:S02]  /*0200*/  SHFL.DOWN PT, R8, R9, 0x2, 0x1f ;  /* 0x08401f0009087f89 */ /* 0x000e2400000e0000 */
[----:B0-----:R-:W-:-:S05]  /*0210*/  IMAD.IADD R8, R9, 0x1, R8 ;  /* 0x0000000109087824 */ /* 0x001fca00078e0208 */
[----:B------:R-:W0:Y:S02]  /*0220*/  SHFL.DOWN PT, R3, R8, 0x1, 0x1f ;  /* 0x08201f0008037f89 */ /* 0x000e2400000e0000 */
[----:B0-----:R-:W-:-:S05]  /*0230*/  IADD3 R3, PT, PT, R8, R3, RZ ;  /* 0x0000000308037210 */ /* 0x001fca0007ffe0ff */
[----:B------:R0:W-:Y:S01]  /*0240*/  @!P0 STS [R2], R3 ;  /* 0x0000000302008388 */ /* 0x0001e20000000800 */
[----:B------:R-:W-:Y:S06]  /*0250*/  BAR.SYNC.DEFER_BLOCKING 0x0 ;  /* 0x0000000000007b1d */ /* 0x000fec0000010000 */
[----:B------:R-:W-:Y:S05]  /*0260*/  @P1 EXIT ;  /* 0x000000000000194d */ /* 0x000fea0003800000 */
[----:B------:R-:W-:-:S04]  /*0270*/  UIADD3 UR5, UPT, UPT, UR4, 0x1f, URZ ;  /* 0x0000001f04057890 */ /* 0x000fc8000fffe0ff */
[----:B------:R-:W-:-:S06]  /*0280*/  USHF.R.U32.HI UR5, URZ, 0x5, UR5 ;  /* 0x00000005ff057899 */ /* 0x000fcc0008011605 */
[----:B------:R-:W-:-:S13]  /*0290*/  ISETP.GE.U32.AND P0, PT, R5, UR5, PT ;  /* 0x0000000505007c0c */ /* 0x000fda000bf06070 */
[----:B0-----:R-:W0:Y:S01]  /*02a0*/  @!P0 S2R R3, SR_CgaCtaId ;  /* 0x0000000000038919 */ /* 0x001e220000008800 */
[----:B------:R-:W-:-:S04]  /*02b0*/  @!P0 MOV R2, 0x400 ;  /* 0x0000040000028802 */ /* 0x000fc80000000f00 */
[----:B0-----:R-:W-:Y:S01]  /*02c0*/  @!P0 LEA R4, R3, R2, 0x18 ;  /* 0x0000000203048211 */ /* 0x001fe200078ec0ff */
[----:B------:R-:W-:-:S04]  /*02d0*/  IMAD.MOV.U32 R2, RZ, RZ, RZ ;  /* 0x000000ffff027224 */ /* 0x000fc800078e00ff */
[----:B------:R-:W-:-:S05]  /*02e0*/  @!P0 IMAD R5, R5, 0x4, R4 ;  /* 0x0000000405058824 */ /* 0x000fca00078e0204 */
[----:B------:R-:W0:Y:S01]  /*02f0*/  @!P0 LDS R2, [R5] ;  /* 0x0000000005028984 */ /* 0x000e220000000800 */
[----:B------:R-:W-:-:S03]  /*0300*/  ISETP.NE.AND P0, PT, R10, RZ, PT ;  /* 0x000000ff0a00720c */ /* 0x000fc60003f05270 */
[----:B0-----:R-:W0:Y:S02]  /*0310*/  SHFL.DOWN PT, R3, R2, 0x10, 0x1f ;  /* 0x0a001f0002037f89 */ /* 0x001e2400000e0000 */
[----:B0-----:R-:W-:-:S05]  /*0320*/  IADD3 R3, PT, PT, R3, R2, RZ ;  /* 0x0000000203037210 */ /* 0x001fca0007ffe0ff */
[----:B------:R-:W0:Y:S02]  /*0330*/  SHFL.DOWN PT, R4, R3, 0x8, 0x1f ;  /* 0x09001f0003047f89 */ /* 0x000e2400000e0000 */
[----:B0-----:R-:W-:-:S05]  /*0340*/  IMAD.IADD R4, R3, 0x1, R4 ;  /* 0x0000000103047824 */ /* 0x001fca00078e0204 */
[----:B------:R-:W0:Y:S02]  /*0350*/  SHFL.DOWN PT, R7, R4, 0x4, 0x1f ;  /* 0x08801f0004077f89 */ /* 0x000e2400000e0000 */
[----:B0-----:R-:W-:-:S05]  /*0360*/  IADD3 R7, PT, PT, R4, R7, RZ ;  /* 0x0000000704077210 */ /* 0x001fca0007ffe0ff */
[----:B------:R-:W0:Y:S02]  /*0370*/  SHFL.DOWN PT, R6, R7, 0x2, 0x1f ;  /* 0x08401f0007067f89 */ /* 0x000e2400000e0000 */
[----:B0-----:R-:W-:-:S05]  /*0380*/  IMAD.IADD R6, R7, 0x1, R6 ;  /* 0x0000000107067824 */ /* 0x001fca00078e0206 */
[----:B------:R0:W1:Y:S01]  /*0390*/  SHFL.DOWN PT, R9, R6, 0x1, 0x1f ;  /* 0x08201f0006097f89 */ /* 0x00006200000e0000 */
[----:B------:R-:W-:Y:S05]  /*03a0*/  @P0 EXIT ;  /* 0x000000000000094d */ /* 0x000fea0003800000 */
[----:B------:R-:W2:Y:S01]  /*03b0*/  LDC.64 R2, c[0x0][0x380] ;  /* 0x0000e000ff027b82 */ /* 0x000ea20000000a00 */
[----:B-1----:R-:W-:Y:S01]  /*03c0*/  IADD3 R9, PT, PT, R6, R9, RZ ;  /* 0x0000000906097210 */ /* 0x002fe20007ffe0ff */
[----:B--2---:R-:W-:-:S05]  /*03d0*/  IMAD.WIDE.U32 R2, R0, 0x4, R2 ;  /* 0x0000000400027825 */ /* 0x004fca00078e0002 */
[----:B------:R-:W-:Y:S01]  /*03e0*/  STG.E desc[UR6][R2.64], R9 ;  /* 0x0000000902007986 */ /* 0x000fe2000c101906 */
[----:B------:R-:W-:Y:S05]  /*03f0*/  EXIT ;  /* 0x000000000000794d */ /* 0x000fea0003800000 */
.L_x_61:
        /* <DEDUP_REMOVED lines=16> */
.L_x_72:


//--------------------- .text._Z26sum_reduction_thread_blockPiPKii --------------------------
	.section	.text._Z26sum_reduction_thread_blockPiPKii,"ax",@progbits
	.align	128
        .global         _Z26sum_reduction_thread_blockPiPKii
        .type           _Z26sum_reduction_thread_blockPiPKii,@function
        .size           _Z26sum_reduction_thread_blockPiPKii,(.L_x_73 - _Z26sum_reduction_thread_blockPiPKii)
        .other          _Z26sum_reduction_thread_blockPiPKii,@"STO_CUDA_ENTRY STV_DEFAULT"
_Z26sum_reduction_thread_blockPiPKii:
.text._Z26sum_reduction_thread_blockPiPKii:
        /* <DEDUP_REMOVED lines=13> */
[----:B--2---:R-:W-:-:S04]  /*00d0*/  IMAD R0, R0, UR6, R3 ;  /* 0x0000000600007c24 */ /* 0x004fc8000f8e0203 */
[----:B----4-:R-:W-:-:S05]  /*00e0*/  IMAD R5, R7, UR4, R0 ;  /* 0x0000000407057c24 */ /* 0x010fca000f8e0200 */
[----:B-----5:R-:W-:Y:S01]  /*00f0*/  ISETP.GE.U32.AND P0, PT, R5, UR8, PT ;  /* 0x0000000805007c0c */ /* 0x020fe2000bf06070 */
[----:B------:R-:W0:-:S12]  /*0100*/  LDCU.64 UR8, c[0x0][0x358] ;  /* 0x00006b00ff0877ac */ /* 0x000e180008000a00 */
[----:B------:R-:W1:Y:S02]  /*0110*/  @!P0 LDC.64 R2, c[0x0][0x388] ;  /* 0x0000e200ff028b82 */ /* 0x000e640000000a00 */
[----:B-1----:R-:W-:-:S05]  /*0120*/  @!P0 IMAD.WIDE.U32 R2, R5, 0x4, R2 ;  /* 0x0000000405028825 */ /* 0x002fca00078e0002 */
[----:B0-----:R-:W2:Y:S01]  /*0130*/  @!P0 LDG.E R6, desc[UR8][R2.64] ;  /* 0x0000000802068981 */ /* 0x001ea2000c1e1900 */
[----:B------:R-:W0:Y:S01]  /*0140*/  S2UR UR6, SR_CgaCtaId ;  /* 0x00000000000679c3 */ /* 0x000e220000008800 */
[----:B------:R-:W-:Y:S01]  /*0150*/  MOV R4, UR4 ;  /* 0x0000000400047c02 */ /* 0x000fe20008000f00 */
[----:B------:R-:W-:Y:S01]  /*0160*/  UMOV UR5, 0x400 ;  /* 0x0000040000057882 */ /* 0x000fe20000000000 */
[----:B------:R-:W-:Y:S02]  /*0170*/  ISETP.NE.AND P0, PT, R0, RZ, PT ;  /* 0x000000ff0000720c */ /* 0x000fe40003f05270 */
[----:B------:R-:W-:Y:S01]  /*0180*/  ISETP.GE.U32.AND P1, PT, R4, 0x2, PT ;  /* 0x000000020400780c */ /* 0x000fe20003f26070 */
[----:B0-----:R-:W-:-:S06]  /*0190*/  ULEA UR5, UR6, UR5, 0x18 ;  /* 0x0000000506057291 */ /* 0x001fcc000f8ec0ff */
[----:B------:R-:W-:-:S05]  /*01a0*/  LEA R5, R0, UR5, 0x2 ;  /* 0x0000000500057c11 */ /* 0x000fca000f8e10ff */
[----:B--2---:R0:W-:Y:S01]  /*01b0*/  STS [R5], R6 ;  /* 0x0000000605007388 */ /* 0x0041e20000000800 */
[----:B------:R-:W-:Y:S06]  /*01c0*/  BAR.SYNC.DEFER_BLOCKING 0x0 ;  /* 0x0000000000007b1d */ /* 0x000fec0000010000 */
[----:B------:R-:W-:Y:S05]  /*01d0*/  @!P1 BRA `(.L_x_62) ;  /* 0x00000000002c9947 */ /* 0x000fea0003800000 */
.L_x_63:
[----:B------:R-:W-:-:S04]  /*01e0*/  SHF.R.U32.HI R8, RZ, 0x1, R4 ;  /* 0x00000001ff087819 */ /* 0x000fc80000011604 */
[----:B------:R-:W-:-:S13]  /*01f0*/  ISETP.GE.U32.AND P1, PT, R0, R8, PT ;  /* 0x000000080000720c */ /* 0x000fda0003f26070 */
[----:B------:R-:W-:Y:S01]  /*0200*/  @!P1 IMAD R2, R8, 0x4, R5 ;  /* 0x0000000408029824 */ /* 0x000fe200078e0205 */
[----:B------:R-:W-:Y:S05]  /*0210*/  @!P1 LDS R3, [R5] ;  /* 0x0000000005039984 */ /* 0x000fea0000000800 */
[----:B------:R-:W0:Y:S02]  /*0220*/  @!P1 LDS R2, [R2] ;  /* 0x0000000002029984 */ /* 0x000e240000000800 */
[----:B0-----:R-:W-:-:S05]  /*0230*/  @!P1 IADD3 R6, PT, PT, R2, R3, RZ ;  /* 0x0000000302069210 */ /* 0x001fca0007ffe0ff */
[----:B------:R1:W-:Y:S01]  /*0240*/  @!P1 STS [R5], R6 ;  /* 0x0000000605009388 */ /* 0x0003e20000000800 */
[----:B------:R-:W-:Y:S01]  /*0250*/  BAR.SYNC.DEFER_BLOCKING 0x0 ;  /* 0x0000000000007b1d */ /* 0x000fe20000010000 */
[----:B------:R-:W-:Y:S01]  /*0260*/  ISETP.GT.U32.AND P1, PT, R4, 0x3, PT ;  /* 0x000000030400780c */ /* 0x000fe20003f24070 */
[----:B------:R-:W-:-:S12]  /*0270*/  IMAD.MOV.U32 R4, RZ, RZ, R8 ;  /* 0x000000ffff047224 */ /* 0x000fd800078e0008 */
[----:B-1----:R-:W-:Y:S05]  /*0280*/  @P1 BRA `(.L_x_63) ;  /* 0xfffffffc00d41947 */ /* 0x002fea000383ffff */
.L_x_62:
[----:B------:R-:W-:Y:S05]  /*0290*/  @P0 EXIT ;  /* 0x000000000000094d */ /* 0x000fea0003800000 */
[----:B------:R-:W1:Y:S01]  /*02a0*/  S2UR UR5, SR_CgaCtaId ;  /* 0x00000000000579c3 */ /* 0x000e620000008800 */
[----:B------:R-:W-:-:S07]  /*02b0*/  UMOV UR4, 0x400 ;  /* 0x0000040000047882 */ /* 0x000fce0000000000 */
[----:B------:R-:W2:Y:S01]  /*02c0*/  LDC.64 R2, c[0x0][0x380] ;  /* 0x0000e000ff027b82 */ /* 0x000ea20000000a00 */
[----:B-1----:R-:W-:Y:S01]  /*02d0*/  ULEA UR4, UR5, UR4, 0x18 ;  /* 0x0000000405047291 */ /* 0x002fe2000f8ec0ff */
[----:B--2---:R-:W-:-:S08]  /*02e0*/  IMAD.WIDE.U32 R2, R7, 0x4, R2 ;  /* 0x0000000407027825 */ /* 0x004fd000078e0002 */
[----:B0-----:R-:W0:Y:S04]  /*02f0*/  LDS R5, [UR4] ;  /* 0x00000004ff057984 */ /* 0x001e280008000800 */
[----:B0-----:R-:W-:Y:S01]  /*0300*/  STG.E desc[UR8][R2.64], R5 ;  /* 0x0000000502007986 */ /* 0x001fe2000c101908 */
[----:B------:R-:W-:Y:S05]  /*0310*/  EXIT ;  /* 0x000000000000794d */ /* 0x000fea0003800000 */
.L_x_64:
        /* <DEDUP_REMOVED lines=14> */
.L_x_73:


//--------------------- .nv.global.init           --------------------------
	.section	.nv.global.init,"aw",@progbits
.nv.global.init:
	.type		$str,@object
	.size		$str,($str$1 - $str)
$str:
        /*0000*/ 	.byte	0x42, 0x6c, 0x6f, 0x63, 0x6b, 0x20, 0x69, 0x6e, 0x66, 0x6f, 0x3a, 0x0a, 0x00
	.type		$str$1,@object
	.size		$str$1,($str$2 - $str$1)
$str$1:
        /*000d*/ 	.byte	0x20, 0x20, 0x53, 0x69, 0x7a, 0x65, 0x3a, 0x20, 0x25, 0x75, 0x20, 0x74, 0x68, 0x72, 0x65, 0x61
        /*001d*/ 	.byte	0x64, 0x73, 0x0a, 0x00
	.type		$str$2,@object
	.size		$str$2,($str$4 - $str$2)
$str$2:
        /*0021*/ 	.byte	0x20, 0x20, 0x44, 0x69, 0x6d, 0x3a, 0x20, 0x28, 0x25, 0x75, 0x2c, 0x20, 0x25, 0x75, 0x2c, 0x20
        /*0031*/ 	.byte	0x25, 0x75, 0x29, 0x0a, 0x00
	.type		$str$4,@object
	.size		$str$4,($str$3 - $str$4)
$str$4:
        /*0036*/ 	.byte	0x20, 0x20, 0x54, 0x69, 0x6c, 0x65, 0x31, 0x36, 0x5b, 0x25, 0x75, 0x5d, 0x3a, 0x20, 0x73, 0x69
        /*0046*/ 	.byte	0x7a, 0x65, 0x3d, 0x25, 0x75, 0x2c, 0x20, 0x6d, 0x65, 0x74, 0x61, 0x5f, 0x67, 0x72, 0x6f, 0x75
        /*0056*/ 	.byte	0x70, 0x5f, 0x72, 0x61, 0x6e, 0x6b, 0x3d, 0x25, 0x75, 0x2c, 0x20, 0x6d, 0x65, 0x74, 0x61, 0x5f
        /*0066*/ 	.byte	0x67, 0x72, 0x6f, 0x75, 0x70, 0x5f, 0x73, 0x69, 0x7a, 0x65, 0x3d, 0x25, 0x75, 0x0a, 0x00
	.type		$str$3,@object
	.size		$str$3,(.L_3 - $str$3)
$str$3:
        /*0075*/ 	.byte	0x20, 0x20, 0x54, 0x69, 0x6c, 0x65, 0x33, 0x32, 0x5b, 0x25, 0x75, 0x5d, 0x3a, 0x20, 0x73, 0x69
        /*0085*/ 	.byte	0x7a, 0x65, 0x3d, 0x25, 0x75, 0x2c, 0x20, 0x6d, 0x65, 0x74, 0x61, 0x5f, 0x67, 0x72, 0x6f, 0x75
        /*0095*/ 	.byte	0x70, 0x5f, 0x72, 0x61, 0x6e, 0x6b, 0x3d, 0x25, 0x75, 0x2c, 0x20, 0x6d, 0x65, 0x74, 0x61, 0x5f
        /*00a5*/ 	.byte	0x67, 0x72, 0x6f, 0x75, 0x70, 0x5f, 0x73, 0x69, 0x7a, 0x65, 0x3d, 0x25, 0x75, 0x0a, 0x00
.L_3:


//--------------------- .nv.shared._Z15tiled_reductionILi32EEvPiPKii --------------------------
	.section	.nv.shared._Z15tiled_reductionILi32EEvPiPKii,"aw",@nobits
	.sectionflags	@""
	.align	16
.nv.shared._Z15tiled_reductionILi32EEvPiPKii:
	.zero		2048


//--------------------- .nv.shared.reserved.0     --------------------------
	.section	.nv.shared.reserved.0,"aw",@nobits
	.weak		__nv_reservedSMEM_offset_0_alias
	.size		__nv_reservedSMEM_offset_0_alias, 0, 64
	.other		__nv_reservedSMEM_offset_0_alias,@"STO_CUDA_RESERVED_SHARED STV_DEFAULT"
__nv_reservedSMEM_offset_0_alias:
	.zero		0
	.zero		64


//--------------------- .nv.shared._Z15tiled_reductionILi16EEvPiPKii --------------------------
	.section	.nv.shared._Z15tiled_reductionILi16EEvPiPKii,"aw",@nobits
	.sectionflags	@""
	.align	16
.nv.shared._Z15tiled_reductionILi16EEvPiPKii:
	.zero		2048


//--------------------- .nv.shared._Z15tiled_reductionILi8EEvPiPKii --------------------------
	.section	.nv.shared._Z15tiled_reductionILi8EEvPiPKii,"aw",@nobits
	.sectionflags	@""
	.align	16
.nv.shared._Z15tiled_reductionILi8EEvPiPKii:
	.zero		2048


//--------------------- .nv.shared._Z15tiled_reductionILi4EEvPiPKii --------------------------
	.section	.nv.shared._Z15tiled_reductionILi4EEvPiPKii,"aw",@nobits
	.sectionflags	@""
	.align	16
.nv.shared._Z15tiled_reductionILi4EEvPiPKii:
	.zero		2048


//--------------------- .nv.shared._Z16print_group_infoPi --------------------------
	.section	.nv.shared._Z16print_group_infoPi,"aw",@nobits
	.sectionflags	@""
	.align	16
	.zero		1024


//--------------------- .nv.shared._Z26vote_operations_comparisonPiS_S_PKiii --------------------------
	.section	.nv.shared._Z26vote_operations_comparisonPiS_S_PKiii,"aw",@nobits
	.sectionflags	@""
	.align	16
	.zero		1024


//--------------------- .nv.shared._Z22process_with_coalescedPiPKiii --------------------------
	.section	.nv.shared._Z22process_with_coalescedPiPKiii,"aw",@nobits
	.sectionflags	@""
	.align	16
	.zero		1024


//--------------------- .nv.shared._Z19sum_reduction_tiledPiPKii --------------------------
	.section	.nv.shared._Z19sum_reduction_tiledPiPKii,"aw",@nobits
	.sectionflags	@""
	.align	16
.nv.shared._Z19sum_reduction_tiledPiPKii:
	.zero		1152


//--------------------- .nv.shared._Z26sum_reduction_thread_blockPiPKii --------------------------
	.section	.nv.shared._Z26sum_reduction_thread_blockPiPKii,"aw",@nobits
	.sectionflags	@""
	.align	16
	.zero		1024


//--------------------- .nv.constant0._Z15tiled_reductionILi32EEvPiPKii --------------------------
	.section	.nv.constant0._Z15tiled_reductionILi32EEvPiPKii,"a",@progbits
	.sectionflags	@""
	.align	4
.nv.constant0._Z15tiled_reductionILi32EEvPiPKii:
	.zero		916


//--------------------- .nv.constant0._Z15tiled_reductionILi16EEvPiPKii --------------------------
	.section	.nv.constant0._Z15tiled_reductionILi16EEvPiPKii,"a",@progbits
	.sectionflags	@""
	.align	4
.nv.constant0._Z15tiled_reductionILi16EEvPiPKii:
	.zero		916


//--------------------- .nv.constant0._Z15tiled_reductionILi8EEvPiPKii --------------------------
	.section	.nv.constant0._Z15tiled_reductionILi8EEvPiPKii,"a",@progbits
	.sectionflags	@""
	.align	4
.nv.constant0._Z15tiled_reductionILi8EEvPiPKii:
	.zero		916


//--------------------- .nv.constant0._Z15tiled_reductionILi4EEvPiPKii --------------------------
	.section	.nv.constant0._Z15tiled_reductionILi4EEvPiPKii,"a",@progbits
	.sectionflags	@""
	.align	4
.nv.constant0._Z15tiled_reductionILi4EEvPiPKii:
	.zero		916


//--------------------- .nv.constant0._Z16print_group_infoPi --------------------------
	.section	.nv.constant0._Z16print_group_infoPi,"a",@progbits
	.sectionflags	@""
	.align	4
.nv.constant0._Z16print_group_infoPi:
	.zero		904


//--------------------- .nv.constant0._Z26vote_operations_comparisonPiS_S_PKiii --------------------------
	.section	.nv.constant0._Z26vote_operations_comparisonPiS_S_PKiii,"a",@progbits
	.sectionflags	@""
	.align	4
.nv.constant0._Z26vote_operations_comparisonPiS_S_PKiii:
	.zero		936


//--------------------- .nv.constant0._Z22process_with_coalescedPiPKiii --------------------------
	.section	.nv.constant0._Z22process_with_coalescedPiPKiii,"a",@progbits
	.sectionflags	@""
	.align	4
.nv.constant0._Z22process_with_coalescedPiPKiii:
	.zero		920


//--------------------- .nv.constant0._Z19sum_reduction_tiledPiPKii --------------------------
	.section	.nv.constant0._Z19sum_reduction_tiledPiPKii,"a",@progbits
	.sectionflags	@""
	.align	4
.nv.constant0._Z19sum_reduction_tiledPiPKii:
	.zero		916


//--------------------- .nv.constant0._Z26sum_reduction_thread_blockPiPKii --------------------------
	.section	.nv.constant0._Z26sum_reduction_thread_blockPiPKii,"a",@progbits
	.sectionflags	@""
	.align	4
.nv.constant0._Z26sum_reduction_thread_blockPiPKii:
	.zero		916


//--------------------- SYMBOLS --------------------------

	.type		.nv.reservedSmem.offset0,@object
	.size		.nv.reservedSmem.offset0,0x4
	.type		.nv.reservedSmem.cap,@object
	.size		.nv.reservedSmem.cap,0x4
	.type		vprintf,@function
